	.target	sm_90a

	.elftype	@"ET_EXEC"


//--------------------- .note.nv.tkinfo           --------------------------
	.section	.note.nv.tkinfo,"",@"SHT_NOTE"
	.sectionflags	@"SHF_NOTE_NV_TKINFO"
	.tkinfo
        /*0018*/ 	.word	0x00000002
        /*0030*/ 	.string	""
        /*0030*/ 	.string	"ptxas"
        /*0030*/ 	.string	"Cuda compilation tools, release 13.0, V13.0.88"
        /*0030*/ 	.string	"Build cuda_13.0.r13.0/compiler.36424714_0"
        /*0030*/ 	.string	"-v  -suppress-debug-info  -lineinfo  -arch sm_90a "



//--------------------- .note.nv.cuinfo           --------------------------
	.section	.note.nv.cuinfo,"",@"SHT_NOTE"
	.sectionflags	@"SHF_NOTE_NV_CUINFO"
        /*0018*/ 	.short	0x0002
        /*001a*/ 	.short	0x005a
        /*001c*/ 	.short	0x0082
	.zero		2


//--------------------- .nv.info                  --------------------------
	.section	.nv.info,"",@"SHT_CUDA_INFO"
	.align	4


	//----- nvinfo : EIATTR_REGCOUNT
	.align		4
        /*0000*/ 	.byte	0x04, 0x2f
        /*0002*/ 	.short	(.L_1 - .L_0)
	.align		4
.L_0:
        /*0004*/ 	.word	index@(matmul_kernel)
        /*0008*/ 	.word	0x00000080


	//----- nvinfo : EIATTR_FRAME_SIZE
	.align		4
.L_1:
        /*000c*/ 	.byte	0x04, 0x11
        /*000e*/ 	.short	(.L_3 - .L_2)
	.align		4
.L_2:
        /*0010*/ 	.word	index@(matmul_kernel)
        /*0014*/ 	.word	0x00000000


	//----- nvinfo : EIATTR_MIN_STACK_SIZE
	.align		4
.L_3:
        /*0018*/ 	.byte	0x04, 0x12
        /*001a*/ 	.short	(.L_5 - .L_4)
	.align		4
.L_4:
        /*001c*/ 	.word	index@(matmul_kernel)
        /*0020*/ 	.word	0x00000000
.L_5:


//--------------------- .nv.compat                --------------------------
	.section	.nv.compat,"",@"SHT_CUDA_COMPAT_INFO"
	.align	4
        /*0000*/ 	.byte	0x02, 0x09, 0x01, 0x00, 0x02, 0x02, 0x01, 0x00, 0x02, 0x05, 0x05, 0x00, 0x03, 0x07, 0x01, 0x01
        /*0010*/ 	.byte	0x02, 0x03, 0x00, 0x00, 0x02, 0x06, 0x01, 0x00, 0x04, 0x0b, 0x08, 0x00, 0x00, 0x00, 0x00, 0x00
        /*0020*/ 	.byte	0x00, 0x00, 0x00, 0x00


//--------------------- .nv.info.matmul_kernel    --------------------------
	.section	.nv.info.matmul_kernel,"",@"SHT_CUDA_INFO"
	.sectionflags	@""
	.align	4


	//----- nvinfo : EIATTR_CUDA_API_VERSION
	.align		4
        /*0000*/ 	.byte	0x04, 0x37
        /*0002*/ 	.short	(.L_7 - .L_6)
.L_6:
        /*0004*/ 	.word	0x00000082


	//----- nvinfo : EIATTR_KPARAM_INFO
	.align		4
.L_7:
        /*0008*/ 	.byte	0x04, 0x17
        /*000a*/ 	.short	(.L_9 - .L_8)
.L_8:
        /*000c*/ 	.word	0x00000000
        /*0010*/ 	.short	0x000d
        /*0012*/ 	.short	0x0048
        /*0014*/ 	.byte	0x00, 0xf4, 0x21, 0x00


	//----- nvinfo : EIATTR_KPARAM_INFO
	.align		4
.L_9:
        /*0018*/ 	.byte	0x04, 0x17
        /*001a*/ 	.short	(.L_11 - .L_10)
.L_10:
        /*001c*/ 	.word	0x00000000
        /*0020*/ 	.short	0x000c
        /*0022*/ 	.short	0x0040
        /*0024*/ 	.byte	0x00, 0xf4, 0x21, 0x00


	//----- nvinfo : EIATTR_KPARAM_INFO
	.align		4
.L_11:
        /*0028*/ 	.byte	0x04, 0x17
        /*002a*/ 	.short	(.L_13 - .L_12)
.L_12:
        /*002c*/ 	.word	0x00000000
        /*0030*/ 	.short	0x000b
        /*0032*/ 	.short	0x0038
        /*0034*/ 	.byte	0x00, 0xf0, 0x11, 0x00


	//----- nvinfo : EIATTR_KPARAM_INFO
	.align		4
.L_13:
        /*0038*/ 	.byte	0x04, 0x17
        /*003a*/ 	.short	(.L_15 - .L_14)
.L_14:
        /*003c*/ 	.word	0x00000000
        /*0040*/ 	.short	0x000a
        /*0042*/ 	.short	0x0034
        /*0044*/ 	.byte	0x00, 0xf0, 0x11, 0x00


	//----- nvinfo : EIATTR_KPARAM_INFO
	.align		4
.L_15:
        /*0048*/ 	.byte	0x04, 0x17
        /*004a*/ 	.short	(.L_17 - .L_16)
.L_16:
        /*004c*/ 	.word	0x00000000
        /*0050*/ 	.short	0x0009
        /*0052*/ 	.short	0x0030
        /*0054*/ 	.byte	0x00, 0xf0, 0x11, 0x00


	//----- nvinfo : EIATTR_KPARAM_INFO
	.align		4
.L_17:
        /*0058*/ 	.byte	0x04, 0x17
        /*005a*/ 	.short	(.L_19 - .L_18)
.L_18:
        /*005c*/ 	.word	0x00000000
        /*0060*/ 	.short	0x0008
        /*0062*/ 	.short	0x002c
        /*0064*/ 	.byte	0x00, 0xf0, 0x11, 0x00


	//----- nvinfo : EIATTR_KPARAM_INFO
	.align		4
.L_19:
        /*0068*/ 	.byte	0x04, 0x17
        /*006a*/ 	.short	(.L_21 - .L_20)
.L_20:
        /*006c*/ 	.word	0x00000000
        /*0070*/ 	.short	0x0007
        /*0072*/ 	.short	0x0028
        /*0074*/ 	.byte	0x00, 0xf0, 0x11, 0x00


	//----- nvinfo : EIATTR_KPARAM_INFO
	.align		4
.L_21:
        /*0078*/ 	.byte	0x04, 0x17
        /*007a*/ 	.short	(.L_23 - .L_22)
.L_22:
        /*007c*/ 	.word	0x00000000
        /*0080*/ 	.short	0x0006
        /*0082*/ 	.short	0x0024
        /*0084*/ 	.byte	0x00, 0xf0, 0x11, 0x00


	//----- nvinfo : EIATTR_KPARAM_INFO
	.align		4
.L_23:
        /*0088*/ 	.byte	0x04, 0x17
        /*008a*/ 	.short	(.L_25 - .L_24)
.L_24:
        /*008c*/ 	.word	0x00000000
        /*0090*/ 	.short	0x0005
        /*0092*/ 	.short	0x0020
        /*0094*/ 	.byte	0x00, 0xf0, 0x11, 0x00


	//----- nvinfo : EIATTR_KPARAM_INFO
	.align		4
.L_25:
        /*0098*/ 	.byte	0x04, 0x17
        /*009a*/ 	.short	(.L_27 - .L_26)
.L_26:
        /*009c*/ 	.word	0x00000000
        /*00a0*/ 	.short	0x0004
        /*00a2*/ 	.short	0x001c
        /*00a4*/ 	.byte	0x00, 0xf0, 0x11, 0x00


	//----- nvinfo : EIATTR_KPARAM_INFO
	.align		4
.L_27:
        /*00a8*/ 	.byte	0x04, 0x17
        /*00aa*/ 	.short	(.L_29 - .L_28)
.L_28:
        /*00ac*/ 	.word	0x00000000
        /*00b0*/ 	.short	0x0003
        /*00b2*/ 	.short	0x0018
        /*00b4*/ 	.byte	0x00, 0xf0, 0x11, 0x00


	//----- nvinfo : EIATTR_KPARAM_INFO
	.align		4
.L_29:
        /*00b8*/ 	.byte	0x04, 0x17
        /*00ba*/ 	.short	(.L_31 - .L_30)
.L_30:
        /*00bc*/ 	.word	0x00000000
        /*00c0*/ 	.short	0x0002
        /*00c2*/ 	.short	0x0010
        /*00c4*/ 	.byte	0x00, 0xf4, 0x21, 0x00


	//----- nvinfo : EIATTR_KPARAM_INFO
	.align		4
.L_31:
        /*00c8*/ 	.byte	0x04, 0x17
        /*00ca*/ 	.short	(.L_33 - .L_32)
.L_32:
        /*00cc*/ 	.word	0x00000000
        /*00d0*/ 	.short	0x0001
        /*00d2*/ 	.short	0x0008
        /*00d4*/ 	.byte	0x00, 0xf4, 0x21, 0x00


	//----- nvinfo : EIATTR_KPARAM_INFO
	.align		4
.L_33:
        /*00d8*/ 	.byte	0x04, 0x17
        /*00da*/ 	.short	(.L_35 - .L_34)
.L_34:
        /*00dc*/ 	.word	0x00000000
        /*00e0*/ 	.short	0x0000
        /*00e2*/ 	.short	0x0000
        /*00e4*/ 	.byte	0x00, 0xf4, 0x21, 0x00


	//----- nvinfo : EIATTR_SPARSE_MMA_MASK
	.align		4
.L_35:
        /*00e8*/ 	.byte	0x03, 0x50
        /*00ea*/ 	.short	0x0000


	//----- nvinfo : EIATTR_MAXREG_COUNT
	.align		4
        /*00ec*/ 	.byte	0x03, 0x1b
        /*00ee*/ 	.short	0x00ff


	//----- nvinfo : EIATTR_NUM_BARRIERS
	.align		4
        /*00f0*/ 	.byte	0x02, 0x4c
        /*00f2*/ 	.byte	0x01
	.zero		1


	//----- nvinfo : EIATTR_MERCURY_ISA_VERSION
	.align		4
        /*00f4*/ 	.byte	0x03, 0x5f
        /*00f6*/ 	.short	0x0101


	//----- nvinfo : EIATTR_EXIT_INSTR_OFFSETS
	.align		4
        /*00f8*/ 	.byte	0x04, 0x1c
        /*00fa*/ 	.short	(.L_37 - .L_36)


	//   ....[0]....
.L_36:
        /*00fc*/ 	.word	0x00002e40


	//   ....[1]....
        /*0100*/ 	.word	0x00002e70


	//----- nvinfo : EIATTR_REQNTID
	.align		4
.L_37:
        /*0104*/ 	.byte	0x04, 0x10
        /*0106*/ 	.short	(.L_39 - .L_38)
.L_38:
        /*0108*/ 	.word	0x00000080
        /*010c*/ 	.word	0x00000001
        /*0110*/ 	.word	0x00000001


	//----- nvinfo : EIATTR_CBANK_PARAM_SIZE
	.align		4
.L_39:
        /*0114*/ 	.byte	0x03, 0x19
        /*0116*/ 	.short	0x0050


	//----- nvinfo : EIATTR_PARAM_CBANK
	.align		4
        /*0118*/ 	.byte	0x04, 0x0a
        /*011a*/ 	.short	(.L_41 - .L_40)
	.align		4
.L_40:
        /*011c*/ 	.word	index@(.nv.constant0.matmul_kernel)
        /*0120*/ 	.short	0x0210
        /*0122*/ 	.short	0x0050


	//----- nvinfo : EIATTR_SW_WAR
	.align		4
.L_41:
        /*0124*/ 	.byte	0x04, 0x36
        /*0126*/ 	.short	(.L_43 - .L_42)
.L_42:
        /*0128*/ 	.word	0x00000008
.L_43:


//--------------------- .nv.callgraph             --------------------------
	.section	.nv.callgraph,"",@"SHT_CUDA_CALLGRAPH"
	.align	4
	.sectionentsize	8
	.align		4
        /*0000*/ 	.word	0x00000000
	.align		4
        /*0004*/ 	.word	0xffffffff
	.align		4
        /*0008*/ 	.word	0x00000000
	.align		4
        /*000c*/ 	.word	0xfffffffe
	.align		4
        /*0010*/ 	.word	0x00000000
	.align		4
        /*0014*/ 	.word	0xfffffffd
	.align		4
        /*0018*/ 	.word	0x00000000
	.align		4
        /*001c*/ 	.word	0xfffffffc


//--------------------- .text.matmul_kernel       --------------------------
	.section	.text.matmul_kernel,"ax",@progbits
	.align	128
        .global         matmul_kernel
        .type           matmul_kernel,@function
        .size           matmul_kernel,(.L_x_4 - matmul_kernel)
        .other          matmul_kernel,@"STO_CUDA_ENTRY STV_DEFAULT"
matmul_kernel:
.text.matmul_kernel:
[----:B------:R-:W-:Y:S08]  /*0000*/  LDC R1, c[0x0][0x28] ;  /* 0x00000a00ff017b82 */ /* 0x000ff00000000800 */
[----:B------:R-:W0:Y:S01]  /*0010*/  LDC.64 R26, c[0x0][0x228] ;  /* 0x00008a00ff1a7b82 */ /* 0x000e220000000a00 */
[----:B------:R-:W1:Y:S01]  /*0020*/  S2R R5, SR_CTAID.X ;  /* 0x0000000000057919 */ /* 0x000e620000002500 */
[----:B------:R-:W-:Y:S01]  /*0030*/  UMOV UR5, 0x400 ;  /* 0x0000040000057882 */ /* 0x000fe20000000000 */
[----:B------:R-:W-:Y:S01]  /*0040*/  ULDC.64 UR8, c[0x0][0x208] ;  /* 0x0000820000087ab9 */ /* 0x000fe20000000a00 */
[----:B------:R-:W2:Y:S04]  /*0050*/  S2R R87, SR_TID.X ;  /* 0x0000000000577919 */ /* 0x000ea80000002100 */
[----:B------:R-:W3:Y:S08]  /*0060*/  LDC R96, c[0x0][0x230] ;  /* 0x00008c00ff607b82 */ /* 0x000ef00000000800 */
[----:B------:R-:W4:Y:S01]  /*0070*/  S2UR UR6, SR_CgaCtaId ;  /* 0x00000000000679c3 */ /* 0x000f220000008800 */
[----:B0-----:R-:W-:-:S05]  /*0080*/  VIADD R0, R27, 0x3f ;  /* 0x0000003f1b007836 */ /* 0x001fca0000000000 */
[----:B------:R-:W-:Y:S01]  /*0090*/  SHF.R.S32.HI R3, RZ, 0x1f, R0 ;  /* 0x0000001fff037819 */ /* 0x000fe20000011400 */
[----:B---3--:R-:W-:-:S03]  /*00a0*/  VIADD R96, R96, 0x1f ;  /* 0x0000001f60607836 */ /* 0x008fc60000000000 */
[----:B------:R-:W-:Y:S02]  /*00b0*/  LEA.HI R3, R3, R0, RZ, 0x6 ;  /* 0x0000000003037211 */ /* 0x000fe400078f30ff */
[----:B-1----:R-:W-:Y:S02]  /*00c0*/  IABS R8, R5 ;  /* 0x0000000500087213 */ /* 0x002fe40000000000 */
[----:B------:R-:W-:Y:S01]  /*00d0*/  SHF.R.S32.HI R3, RZ, 0x6, R3 ;  /* 0x00000006ff037819 */ /* 0x000fe20000011403 */
[----:B----4-:R-:W-:-:S04]  /*00e0*/  ULEA UR5, UR6, UR5, 0x18 ;  /* 0x0000000506057291 */ /* 0x010fc8000f8ec03f */
[----:B------:R-:W-:Y:S01]  /*00f0*/  IMAD.SHL.U32 R4, R3, 0x8, RZ ;  /* 0x0000000803047824 */ /* 0x000fe200078e00ff */
[----:B------:R-:W-:-:S04]  /*0100*/  ULDC UR6, c[0x0][0x230] ;  /* 0x00008c0000067ab9 */ /* 0x000fc80000000800 */
[-C--:B------:R-:W-:Y:S02]  /*0110*/  IABS R7, R4.reuse ;  /* 0x0000000400077213 */ /* 0x080fe40000000000 */
[----:B------:R-:W-:Y:S02]  /*0120*/  IABS R10, R4 ;  /* 0x00000004000a7213 */ /* 0x000fe40000000000 */
[----:B------:R-:W0:Y:S08]  /*0130*/  I2F.RP R0, R7 ;  /* 0x0000000700007306 */ /* 0x000e300000209400 */
[----:B0-----:R-:W0:Y:S02]  /*0140*/  MUFU.RCP R0, R0 ;  /* 0x0000000000007308 */ /* 0x001e240000001000 */
[----:B0-----:R-:W-:-:S02]  /*0150*/  VIADD R2, R0, 0xffffffe ;  /* 0x0ffffffe00027836 */ /* 0x001fc40000000000 */
[----:B------:R-:W-:-:S04]  /*0160*/  IMAD.MOV R0, RZ, RZ, -R10 ;  /* 0x000000ffff007224 */ /* 0x000fc800078e0a0a */
[----:B------:R0:W1:Y:S02]  /*0170*/  F2I.FTZ.U32.TRUNC.NTZ R3, R2 ;  /* 0x0000000200037305 */ /* 0x000064000021f000 */
[----:B0-----:R-:W-:Y:S02]  /*0180*/  IMAD.MOV.U32 R2, RZ, RZ, RZ ;  /* 0x000000ffff027224 */ /* 0x001fe400078e00ff */
[----:B-1----:R-:W-:-:S04]  /*0190*/  IMAD.MOV R6, RZ, RZ, -R3 ;  /* 0x000000ffff067224 */ /* 0x002fc800078e0a03 */
[----:B------:R-:W-:Y:S02]  /*01a0*/  IMAD R9, R6, R7, RZ ;  /* 0x0000000706097224 */ /* 0x000fe400078e02ff */
[----:B------:R-:W-:Y:S02]  /*01b0*/  IMAD.MOV.U32 R6, RZ, RZ, R8 ;  /* 0x000000ffff067224 */ /* 0x000fe400078e0008 */
[----:B------:R-:W-:-:S06]  /*01c0*/  IMAD.HI.U32 R3, R3, R9, R2 ;  /* 0x0000000903037227 */ /* 0x000fcc00078e0002 */
[----:B------:R-:W-:-:S04]  /*01d0*/  IMAD.HI.U32 R3, R3, R6, RZ ;  /* 0x0000000603037227 */ /* 0x000fc800078e00ff */
[----:B------:R-:W-:-:S05]  /*01e0*/  IMAD R0, R3, R0, R6 ;  /* 0x0000000003007224 */ /* 0x000fca00078e0206 */
[----:B------:R-:W-:-:S13]  /*01f0*/  ISETP.GT.U32.AND P1, PT, R7, R0, PT ;  /* 0x000000000700720c */ /* 0x000fda0003f24070 */
[----:B------:R-:W-:Y:S02]  /*0200*/  @!P1 IMAD.IADD R0, R0, 0x1, -R7 ;  /* 0x0000000100009824 */ /* 0x000fe400078e0a07 */
[----:B------:R-:W-:Y:S01]  /*0210*/  @!P1 VIADD R3, R3, 0x1 ;  /* 0x0000000103039836 */ /* 0x000fe20000000000 */
[----:B------:R-:W-:Y:S02]  /*0220*/  ISETP.NE.AND P1, PT, R4, RZ, PT ;  /* 0x000000ff0400720c */ /* 0x000fe40003f25270 */
[----:B------:R-:W-:Y:S02]  /*0230*/  ISETP.GE.U32.AND P0, PT, R0, R7, PT ;  /* 0x000000070000720c */ /* 0x000fe40003f06070 */
[----:B------:R-:W-:-:S04]  /*0240*/  LOP3.LUT R0, R5, R4, RZ, 0x3c, !PT ;  /* 0x0000000405007212 */ /* 0x000fc800078e3cff */
[----:B------:R-:W-:Y:S01]  /*0250*/  ISETP.GE.AND P2, PT, R0, RZ, PT ;  /* 0x000000ff0000720c */ /* 0x000fe20003f46270 */
[----:B------:R-:W-:-:S06]  /*0260*/  VIADD R0, R26, 0x1f ;  /* 0x0000001f1a007836 */ /* 0x000fcc0000000000 */
[----:B------:R-:W-:-:S04]  /*0270*/  @P0 VIADD R3, R3, 0x1 ;  /* 0x0000000103030836 */ /* 0x000fc80000000000 */
[----:B------:R-:W-:Y:S01]  /*0280*/  IMAD.MOV.U32 R2, RZ, RZ, R3 ;  /* 0x000000ffff027224 */ /* 0x000fe200078e0003 */
[----:B------:R-:W-:-:S03]  /*0290*/  SHF.R.S32.HI R3, RZ, 0x1f, R0 ;  /* 0x0000001fff037819 */ /* 0x000fc60000011400 */
[----:B------:R-:W-:Y:S01]  /*02a0*/  @!P2 IMAD.MOV R2, RZ, RZ, -R2 ;  /* 0x000000ffff02a224 */ /* 0x000fe200078e0a02 */
[----:B------:R-:W-:Y:S02]  /*02b0*/  @!P1 LOP3.LUT R2, RZ, R4, RZ, 0x33, !PT ;  /* 0x00000004ff029212 */ /* 0x000fe400078e33ff */
[----:B------:R-:W-:-:S03]  /*02c0*/  LEA.HI R3, R3, R0, RZ, 0x5 ;  /* 0x0000000003037211 */ /* 0x000fc600078f28ff */
[----:B------:R-:W-:Y:S02]  /*02d0*/  IMAD.SHL.U32 R21, R2, 0x8, RZ ;  /* 0x0000000802157824 */ /* 0x000fe400078e00ff */
[----:B------:R-:W-:-:S03]  /*02e0*/  IMAD.MOV R2, RZ, RZ, -R2 ;  /* 0x000000ffff027224 */ /* 0x000fc600078e0a02 */
[----:B------:R-:W-:Y:S01]  /*02f0*/  LEA.HI.SX32 R3, R3, -R21, 0x1b ;  /* 0x8000001503037211 */ /* 0x000fe200078fdaff */
[----:B------:R-:W-:-:S03]  /*0300*/  IMAD R4, R4, R2, R5 ;  /* 0x0000000204047224 */ /* 0x000fc600078e0205 */
[----:B------:R-:W-:Y:S02]  /*0310*/  VIMNMX R11, R3, 0x8, PT ;  /* 0x00000008030b7848 */ /* 0x000fe40003fe0100 */
[----:B------:R-:W-:Y:S02]  /*0320*/  IABS R9, R4 ;  /* 0x0000000400097213 */ /* 0x000fe40000000000 */
[----:B------:R-:W-:-:S04]  /*0330*/  IABS R7, R11 ;  /* 0x0000000b00077213 */ /* 0x000fc80000000000 */
[----:B------:R-:W0:Y:S08]  /*0340*/  I2F.RP R0, R7 ;  /* 0x0000000700007306 */ /* 0x000e300000209400 */
[----:B0-----:R-:W0:Y:S02]  /*0350*/  MUFU.RCP R0, R0 ;  /* 0x0000000000007308 */ /* 0x001e240000001000 */
[----:B0-----:R-:W-:-:S06]  /*0360*/  VIADD R3, R0, 0xffffffe ;  /* 0x0ffffffe00037836 */ /* 0x001fcc0000000000 */
[----:B------:R-:W0:Y:S02]  /*0370*/  F2I.FTZ.U32.TRUNC.NTZ R3, R3 ;  /* 0x0000000300037305 */ /* 0x000e24000021f000 */
[----:B0-----:R-:W-:-:S04]  /*0380*/  IMAD.MOV R6, RZ, RZ, -R3 ;  /* 0x000000ffff067224 */ /* 0x001fc800078e0a03 */
[----:B------:R-:W-:Y:S01]  /*0390*/  IMAD.MOV.U32 R2, RZ, RZ, R6 ;  /* 0x000000ffff027224 */ /* 0x000fe200078e0006 */
[----:B------:R-:W-:-:S03]  /*03a0*/  IABS R6, R11 ;  /* 0x0000000b00067213 */ /* 0x000fc60000000000 */
[----:B------:R-:W-:Y:S02]  /*03b0*/  IMAD R5, R2, R7, RZ ;  /* 0x0000000702057224 */ /* 0x000fe400078e02ff */
[----:B------:R-:W-:Y:S02]  /*03c0*/  IMAD.MOV.U32 R2, RZ, RZ, RZ ;  /* 0x000000ffff027224 */ /* 0x000fe400078e00ff */
[----:B------:R-:W-:Y:S02]  /*03d0*/  IMAD.MOV R0, RZ, RZ, -R6 ;  /* 0x000000ffff007224 */ /* 0x000fe400078e0a06 */
        /* <DEDUP_REMOVED lines=9> */
[----:B------:R-:W-:-:S07]  /*0470*/  ISETP.GE.AND P2, PT, R0, RZ, PT ;  /* 0x000000ff0000720c */ /* 0x000fce0003f46270 */
[----:B------:R-:W-:Y:S01]  /*0480*/  @P0 VIADD R2, R2, 0x1 ;  /* 0x0000000102020836 */ /* 0x000fe20000000000 */
[----:B------:R-:W-:-:S03]  /*0490*/  ISETP.GT.AND P0, PT, R96, 0x1f, PT ;  /* 0x0000001f6000780c */ /* 0x000fc60003f04270 */
[----:B------:R-:W-:Y:S01]  /*04a0*/  IMAD.MOV.U32 R7, RZ, RZ, R2 ;  /* 0x000000ffff077224 */ /* 0x000fe200078e0002 */
[----:B--2---:R-:W-:-:S03]  /*04b0*/  LOP3.LUT R2, R87, 0x60, RZ, 0xc0, !PT ;  /* 0x0000006057027812 */ /* 0x004fc600078ec0ff */
[----:B------:R-:W-:Y:S01]  /*04c0*/  @!P2 IMAD.MOV R7, RZ, RZ, -R7 ;  /* 0x000000ffff07a224 */ /* 0x000fe200078e0a07 */
[----:B------:R-:W-:Y:S02]  /*04d0*/  @!P1 LOP3.LUT R7, RZ, R11, RZ, 0x33, !PT ;  /* 0x0000000bff079212 */ /* 0x000fe400078e33ff */
[----:B------:R-:W-:Y:S02]  /*04e0*/  R2UR UR4, R2 ;  /* 0x00000000020472ca */ /* 0x000fe400000e0000 */
[----:B------:R-:W-:Y:S01]  /*04f0*/  SHF.R.U32.HI R2, RZ, 0x5, R87 ;  /* 0x00000005ff027819 */ /* 0x000fe20000011657 */
[----:B------:R-:W-:Y:S02]  /*0500*/  IMAD.MOV R0, RZ, RZ, -R7 ;  /* 0x000000ffff007224 */ /* 0x000fe400078e0a07 */
[----:B------:R-:W-:Y:S02]  /*0510*/  IMAD.SHL.U32 R17, R7, 0x40, RZ ;  /* 0x0000004007117824 */ /* 0x000fe400078e00ff */
[----:B------:R-:W-:-:S04]  /*0520*/  IMAD R0, R11, R0, R4 ;  /* 0x000000000b007224 */ /* 0x000fc800078e0204 */
[----:B------:R-:W-:Y:S01]  /*0530*/  IMAD.IADD R21, R21, 0x1, R0 ;  /* 0x0000000115157824 */ /* 0x000fe200078e0200 */
[----:B------:R-:W-:Y:S02]  /*0540*/  SGXT.U32 R0, R2, 0x2 ;  /* 0x000000020200781a */ /* 0x000fe40000000000 */
[----:B------:R-:W-:Y:S02]  /*0550*/  LOP3.LUT R2, R87, 0x1f, RZ, 0xc0, !PT ;  /* 0x0000001f57027812 */ /* 0x000fe400078ec0ff */
[C---:B------:R-:W-:Y:S02]  /*0560*/  LOP3.LUT R10, R17.reuse, R0, RZ, 0xfc, !PT ;  /* 0x00000000110a7212 */ /* 0x040fe400078efcff */
[----:B------:R-:W-:Y:S01]  /*0570*/  LOP3.LUT R11, R17, 0x4, R0, 0xfe, !PT ;  /* 0x00000004110b7812 */ /* 0x000fe200078efe00 */
[----:B------:R-:W-:Y:S01]  /*0580*/  IMAD R84, R21, 0x20, R2 ;  /* 0x0000002015547824 */ /* 0x000fe200078e0202 */
[C-C-:B------:R-:W-:Y:S02]  /*0590*/  LOP3.LUT R12, R17.reuse, 0x8, R0.reuse, 0xfe, !PT ;  /* 0x00000008110c7812 */ /* 0x140fe400078efe00 */
[----:B------:R-:W-:-:S02]  /*05a0*/  LOP3.LUT R13, R17, 0xc, R0, 0xfe, !PT ;  /* 0x0000000c110d7812 */ /* 0x000fc400078efe00 */
[C-C-:B------:R-:W-:Y:S02]  /*05b0*/  LOP3.LUT R14, R17.reuse, 0x10, R0.reuse, 0xfe, !PT ;  /* 0x00000010110e7812 */ /* 0x140fe400078efe00 */
[C-C-:B------:R-:W-:Y:S02]  /*05c0*/  LOP3.LUT R15, R17.reuse, 0x14, R0.reuse, 0xfe, !PT ;  /* 0x00000014110f7812 */ /* 0x140fe400078efe00 */
[----:B------:R-:W-:Y:S02]  /*05d0*/  LOP3.LUT R16, R17, 0x18, R0, 0xfe, !PT ;  /* 0x0000001811107812 */ /* 0x000fe400078efe00 */
[C---:B------:R-:W-:Y:S02]  /*05e0*/  LOP3.LUT R3, R0.reuse, 0x4, RZ, 0xfc, !PT ;  /* 0x0000000400037812 */ /* 0x040fe400078efcff */
[C---:B------:R-:W-:Y:S02]  /*05f0*/  LOP3.LUT R4, R0.reuse, 0x8, RZ, 0xfc, !PT ;  /* 0x0000000800047812 */ /* 0x040fe400078efcff */
[----:B------:R-:W-:-:S02]  /*0600*/  LOP3.LUT R5, R0, 0xc, RZ, 0xfc, !PT ;  /* 0x0000000c00057812 */ /* 0x000fc400078efcff */
[C---:B------:R-:W-:Y:S02]  /*0610*/  LOP3.LUT R6, R0.reuse, 0x10, RZ, 0xfc, !PT ;  /* 0x0000001000067812 */ /* 0x040fe400078efcff */
[C---:B------:R-:W-:Y:S02]  /*0620*/  LOP3.LUT R7, R0.reuse, 0x14, RZ, 0xfc, !PT ;  /* 0x0000001400077812 */ /* 0x040fe400078efcff */
[C---:B------:R-:W-:Y:S02]  /*0630*/  LOP3.LUT R8, R0.reuse, 0x18, RZ, 0xfc, !PT ;  /* 0x0000001800087812 */ /* 0x040fe400078efcff */
[----:B------:R-:W-:Y:S02]  /*0640*/  LOP3.LUT R9, R0, 0x1c, RZ, 0xfc, !PT ;  /* 0x0000001c00097812 */ /* 0x000fe400078efcff */
[----:B------:R-:W-:Y:S02]  /*0650*/  LOP3.LUT R17, R17, 0x1c, R0, 0xfe, !PT ;  /* 0x0000001c11117812 */ /* 0x000fe400078efe00 */
[----:B------:R-:W-:-:S02]  /*0660*/  LOP3.LUT R18, R10, 0x20, RZ, 0xfc, !PT ;  /* 0x000000200a127812 */ /* 0x000fc400078efcff */
[C---:B------:R-:W-:Y:S02]  /*0670*/  LOP3.LUT R19, R10.reuse, 0x24, RZ, 0xfc, !PT ;  /* 0x000000240a137812 */ /* 0x040fe400078efcff */
[C---:B------:R-:W-:Y:S02]  /*0680*/  LOP3.LUT R56, R10.reuse, 0x28, RZ, 0xfc, !PT ;  /* 0x000000280a387812 */ /* 0x040fe400078efcff */
[C---:B------:R-:W-:Y:S02]  /*0690*/  LOP3.LUT R57, R10.reuse, 0x2c, RZ, 0xfc, !PT ;  /* 0x0000002c0a397812 */ /* 0x040fe400078efcff */
[C---:B------:R-:W-:Y:S02]  /*06a0*/  LOP3.LUT R58, R10.reuse, 0x30, RZ, 0xfc, !PT ;  /* 0x000000300a3a7812 */ /* 0x040fe400078efcff */
[C---:B------:R-:W-:Y:S02]  /*06b0*/  LOP3.LUT R59, R10.reuse, 0x34, RZ, 0xfc, !PT ;  /* 0x000000340a3b7812 */ /* 0x040fe400078efcff */
[----:B------:R-:W-:-:S02]  /*06c0*/  LOP3.LUT R82, R10, 0x38, RZ, 0xfc, !PT ;  /* 0x000000380a527812 */ /* 0x000fc400078efcff */
[----:B------:R-:W-:Y:S01]  /*06d0*/  LOP3.LUT R83, R10, 0x3c, RZ, 0xfc, !PT ;  /* 0x0000003c0a537812 */ /* 0x000fe200078efcff */
[----:B------:R-:W-:Y:S06]  /*06e0*/  @P0 BRA `(.L_x_0) ;  /* 0x0000000000240947 */ /* 0x000fec0003800000 */
[C---:B------:R-:W-:Y:S01]  /*06f0*/  IMAD.SHL.U32 R85, R87.reuse, 0x2, RZ ;  /* 0x0000000257557824 */ /* 0x040fe200078e00ff */
[----:B------:R-:W-:Y:S01]  /*0700*/  CS2R R44, SRZ ;  /* 0x00000000002c7805 */ /* 0x000fe2000001ff00 */
[C---:B------:R-:W-:Y:S01]  /*0710*/  IMAD.SHL.U32 R86, R87.reuse, 0x40, RZ ;  /* 0x0000004057567824 */ /* 0x040fe200078e00ff */
[----:B------:R-:W-:Y:S01]  /*0720*/  CS2R R46, SRZ ;  /* 0x00000000002e7805 */ /* 0x000fe2000001ff00 */
[C---:B------:R-:W-:Y:S01]  /*0730*/  IMAD.SHL.U32 R88, R87.reuse, 0x8, RZ ;  /* 0x0000000857587824 */ /* 0x040fe200078e00ff */
[----:B------:R-:W-:Y:S02]  /*0740*/  LOP3.LUT R87, R87, 0x40, RZ, 0xc0, !PT ;  /* 0x0000004057577812 */ /* 0x000fe400078ec0ff */
[----:B------:R-:W-:Y:S02]  /*0750*/  CS2R R20, SRZ ;  /* 0x0000000000147805 */ /* 0x000fe4000001ff00 */
[----:B------:R-:W-:Y:S01]  /*0760*/  CS2R R22, SRZ ;  /* 0x0000000000167805 */ /* 0x000fe2000001ff00 */
[----:B------:R-:W-:Y:S06]  /*0770*/  BRA `(.L_x_1) ;  /* 0x0000001c00947947 */ /* 0x000fec0003800000 */
.L_x_0:
[----:B------:R-:W-:Y:S01]  /*0780*/  IABS R20, R27 ;  /* 0x0000001b00147213 */ /* 0x000fe20000000000 */
[C---:B------:R-:W-:Y:S01]  /*0790*/  IMAD.SHL.U32 R86, R87.reuse, 0x40, RZ ;  /* 0x0000004057567824 */ /* 0x040fe200078e00ff */
[----:B------:R-:W-:Y:S01]  /*07a0*/  IABS R21, R26 ;  /* 0x0000001a00157213 */ /* 0x000fe20000000000 */
[C---:B------:R-:W-:Y:S01]  /*07b0*/  IMAD.SHL.U32 R88, R87.reuse, 0x8, RZ ;  /* 0x0000000857587824 */ /* 0x040fe200078e00ff */
[----:B------:R-:W0:Y:S01]  /*07c0*/  I2F.RP R28, R20 ;  /* 0x00000014001c7306 */ /* 0x000e220000209400 */
[----:B------:R-:W-:Y:S01]  /*07d0*/  SHF.R.S32.HI R29, RZ, 0x1f, R96 ;  /* 0x0000001fff1d7819 */ /* 0x000fe20000011460 */
[----:B------:R-:W-:Y:S01]  /*07e0*/  IMAD.SHL.U32 R85, R87, 0x2, RZ ;  /* 0x0000000257557824 */ /* 0x000fe200078e00ff */
[----:B------:R-:W-:Y:S01]  /*07f0*/  IABS R32, R82 ;  /* 0x0000005200207213 */ /* 0x000fe20000000000 */
[----:B------:R-:W-:Y:S01]  /*0800*/  ULEA UR4, UR4, UR5, 0x4 ;  /* 0x0000000504047291 */ /* 0x000fe2000f8e203f */
[----:B------:R-:W-:Y:S01]  /*0810*/  LEA.HI R96, R29, R96, RZ, 0x5 ;  /* 0x000000601d607211 */ /* 0x000fe200078f28ff */
[----:B------:R-:W1:Y:S01]  /*0820*/  LDC R103, c[0x0][0x23c] ;  /* 0x00008f00ff677b82 */ /* 0x000e620000000800 */
[----:B------:R-:W-:Y:S01]  /*0830*/  IABS R29, R83 ;  /* 0x00000053001d7213 */ /* 0x000fe20000000000 */
[----:B------:R-:W2:Y:S01]  /*0840*/  I2F.RP R30, R21 ;  /* 0x00000015001e7306 */ /* 0x000ea20000209400 */
[----:B------:R-:W-:Y:S01]  /*0850*/  IABS R35, R58 ;  /* 0x0000003a00237213 */ /* 0x000fe20000000000 */
[----:B------:R-:W-:Y:S01]  /*0860*/  ULDC.64 UR10, c[0x0][0x210] ;  /* 0x00008400000a7ab9 */ /* 0x000fe20000000a00 */
[----:B------:R-:W-:Y:S01]  /*0870*/  IABS R37, R56 ;  /* 0x0000003800257213 */ /* 0x000fe20000000000 */
[----:B------:R-:W-:Y:S01]  /*0880*/  IMAD.SHL.U32 R90, R87, 0x20, RZ ;  /* 0x00000020575a7824 */ /* 0x000fe200078e00ff */
[----:B------:R-:W-:Y:S01]  /*0890*/  IABS R41, R18 ;  /* 0x0000001200297213 */ /* 0x000fe20000000000 */
[----:B------:R-:W3:Y:S01]  /*08a0*/  LDC R91, c[0x0][0x238] ;  /* 0x00008e00ff5b7b82 */ /* 0x000ee20000000800 */
[----:B------:R-:W-:Y:S01]  /*08b0*/  IABS R47, R15 ;  /* 0x0000000f002f7213 */ /* 0x000fe20000000000 */
[----:B0-----:R-:W0:Y:S01]  /*08c0*/  MUFU.RCP R28, R28 ;  /* 0x0000001c001c7308 */ /* 0x001e220000001000 */
[----:B------:R-:W-:-:S02]  /*08d0*/  IABS R55, R10 ;  /* 0x0000000a00377213 */ /* 0x000fc40000000000 */
[----:B------:R-:W-:Y:S02]  /*08e0*/  IABS R34, R59 ;  /* 0x0000003b00227213 */ /* 0x000fe40000000000 */
[----:B------:R-:W-:Y:S02]  /*08f0*/  IABS R39, R19 ;  /* 0x0000001300277213 */ /* 0x000fe40000000000 */
[----:B------:R-:W-:Y:S01]  /*0900*/  IABS R43, R17 ;  /* 0x00000011002b7213 */ /* 0x000fe20000000000 */
[----:B--2---:R-:W2:Y:S01]  /*0910*/  MUFU.RCP R30, R30 ;  /* 0x0000001e001e7308 */ /* 0x004ea20000001000 */
[----:B------:R-:W-:Y:S02]  /*0920*/  IABS R45, R16 ;  /* 0x00000010002d7213 */ /* 0x000fe40000000000 */
[----:B------:R-:W-:Y:S02]  /*0930*/  IABS R49, R14 ;  /* 0x0000000e00317213 */ /* 0x000fe40000000000 */
[----:B------:R-:W-:Y:S01]  /*0940*/  IABS R51, R13 ;  /* 0x0000000d00337213 */ /* 0x000fe20000000000 */
[----:B-1----:R-:W-:Y:S01]  /*0950*/  IMAD R105, R2, R103, RZ ;  /* 0x0000006702697224 */ /* 0x002fe200078e02ff */
[----:B------:R-:W-:Y:S01]  /*0960*/  LOP3.LUT R89, R86, 0x1c0, RZ, 0xc0, !PT ;  /* 0x000001c056597812 */ /* 0x000fe200078ec0ff */
[----:B------:R-:W-:Y:S01]  /*0970*/  IMAD.SHL.U32 R103, R103, 0x20, RZ ;  /* 0x0000002067677824 */ /* 0x000fe200078e00ff */
[----:B------:R-:W-:Y:S01]  /*0980*/  SHF.R.S32.HI R96, RZ, 0x5, R96 ;  /* 0x00000005ff607819 */ /* 0x000fe20000011460 */
[----:B0-----:R-:W-:-:S04]  /*0990*/  VIADD R22, R28, 0xffffffe ;  /* 0x0ffffffe1c167836 */ /* 0x001fc80000000000 */
[----:B------:R0:W1:Y:S01]  /*09a0*/  F2I.FTZ.U32.TRUNC.NTZ R23, R22 ;  /* 0x0000001600177305 */ /* 0x000062000021f000 */
[----:B---3--:R-:W-:Y:S02]  /*09b0*/  IMAD.SHL.U32 R101, R91, 0x20, RZ ;  /* 0x000000205b657824 */ /* 0x008fe400078e00ff */
[----:B--2---:R-:W-:Y:S02]  /*09c0*/  VIADD R24, R30, 0xffffffe ;  /* 0x0ffffffe1e187836 */ /* 0x004fe40000000000 */
[-C--:B------:R-:W-:Y:S02]  /*09d0*/  IMAD R102, R0, R91.reuse, RZ ;  /* 0x0000005b00667224 */ /* 0x080fe400078e02ff */
[-C--:B------:R-:W-:Y:S01]  /*09e0*/  IMAD R98, R9, R91.reuse, RZ ;  /* 0x0000005b09627224 */ /* 0x080fe200078e02ff */
[----:B------:R-:W2:Y:S01]  /*09f0*/  F2I.FTZ.U32.TRUNC.NTZ R25, R24 ;  /* 0x0000001800197305 */ /* 0x000ea2000021f000 */
[----:B0-----:R-:W-:Y:S02]  /*0a00*/  IMAD.MOV.U32 R22, RZ, RZ, RZ ;  /* 0x000000ffff167224 */ /* 0x001fe400078e00ff */
[----:B------:R-:W-:-:S02]  /*0a10*/  IMAD R100, R8, R91, RZ ;  /* 0x0000005b08647224 */ /* 0x000fc400078e02ff */
[-C--:B------:R-:W-:Y:S02]  /*0a20*/  IMAD R99, R7, R91.reuse, RZ ;  /* 0x0000005b07637224 */ /* 0x080fe400078e02ff */
[----:B-1----:R-:W-:Y:S02]  /*0a30*/  IMAD.MOV R31, RZ, RZ, -R23 ;  /* 0x000000ffff1f7224 */ /* 0x002fe400078e0a17 */
[-C--:B------:R-:W-:Y:S02]  /*0a40*/  IMAD R104, R6, R91.reuse, RZ ;  /* 0x0000005b06687224 */ /* 0x080fe400078e02ff */
[----:B------:R-:W-:Y:S02]  /*0a50*/  IMAD R31, R31, R20, RZ ;  /* 0x000000141f1f7224 */ /* 0x000fe400078e02ff */
[----:B------:R-:W-:Y:S02]  /*0a60*/  IMAD R93, R5, R91, RZ ;  /* 0x0000005b055d7224 */ /* 0x000fe400078e02ff */
[----:B--2---:R-:W-:-:S02]  /*0a70*/  IMAD.MOV R24, RZ, RZ, -R25 ;  /* 0x000000ffff187224 */ /* 0x004fc400078e0a19 */
[----:B------:R-:W-:-:S04]  /*0a80*/  IMAD.HI.U32 R23, R23, R31, R22 ;  /* 0x0000001f17177227 */ /* 0x000fc800078e0016 */
[----:B------:R-:W-:Y:S02]  /*0a90*/  IMAD R33, R24, R21, RZ ;  /* 0x0000001518217224 */ /* 0x000fe400078e02ff */
[----:B------:R-:W-:Y:S02]  /*0aa0*/  IMAD.MOV.U32 R24, RZ, RZ, RZ ;  /* 0x000000ffff187224 */ /* 0x000fe400078e00ff */
[----:B------:R-:W-:-:S04]  /*0ab0*/  IMAD.HI.U32 R22, R23, R29, RZ ;  /* 0x0000001d17167227 */ /* 0x000fc800078e00ff */
[----:B------:R-:W-:-:S04]  /*0ac0*/  IMAD.HI.U32 R28, R23, R32, RZ ;  /* 0x00000020171c7227 */ /* 0x000fc800078e00ff */
[----:B------:R-:W-:-:S04]  /*0ad0*/  IMAD.HI.U32 R30, R25, R33, R24 ;  /* 0x00000021191e7227 */ /* 0x000fc800078e0018 */
[----:B------:R-:W-:-:S04]  /*0ae0*/  IMAD.HI.U32 R24, R23, R35, RZ ;  /* 0x0000002317187227 */ /* 0x000fc800078e00ff */
[----:B------:R-:W-:Y:S02]  /*0af0*/  IMAD.MOV R31, RZ, RZ, -R22 ;  /* 0x000000ffff1f7224 */ /* 0x000fe400078e0a16 */
[----:B------:R-:W-:Y:S01]  /*0b00*/  IMAD.MOV R33, RZ, RZ, -R28 ;  /* 0x000000ffff217224 */ /* 0x000fe200078e0a1c */
[----:B------:R-:W-:Y:S01]  /*0b10*/  IABS R28, R57 ;  /* 0x00000039001c7213 */ /* 0x000fe20000000000 */
[----:B------:R-:W-:Y:S02]  /*0b20*/  IMAD.MOV R24, RZ, RZ, -R24 ;  /* 0x000000ffff187224 */ /* 0x000fe400078e0a18 */
[C---:B------:R-:W-:Y:S02]  /*0b30*/  IMAD R25, R20.reuse, R31, R29 ;  /* 0x0000001f14197224 */ /* 0x040fe400078e021d */
[C---:B------:R-:W-:Y:S02]  /*0b40*/  IMAD R29, R20.reuse, R33, R32 ;  /* 0x00000021141d7224 */ /* 0x040fe400078e0220 */
[C---:B------:R-:W-:Y:S01]  /*0b50*/  IMAD R33, R20.reuse, R24, R35 ;  /* 0x0000001814217224 */ /* 0x040fe200078e0223 */
[C---:B------:R-:W-:Y:S01]  /*0b60*/  ISETP.GT.U32.AND P5, PT, R20.reuse, R25, PT ;  /* 0x000000191400720c */ /* 0x040fe20003fa4070 */
[----:B------:R-:W-:Y:S01]  /*0b70*/  IMAD.HI.U32 R24, R23, R37, RZ ;  /* 0x0000002517187227 */ /* 0x000fe200078e00ff */
[----:B------:R-:W-:-:S02]  /*0b80*/  ISETP.GT.U32.AND P1, PT, R20, R29, PT ;  /* 0x0000001d1400720c */ /* 0x000fc40003f24070 */
[----:B------:R-:W-:Y:S01]  /*0b90*/  ISETP.GT.U32.AND P0, PT, R20, R33, PT ;  /* 0x000000211400720c */ /* 0x000fe20003f04070 */
[----:B------:R-:W-:Y:S02]  /*0ba0*/  IMAD.MOV R32, RZ, RZ, -R24 ;  /* 0x000000ffff207224 */ /* 0x000fe400078e0a18 */
[----:B------:R-:W-:-:S04]  /*0bb0*/  IMAD.HI.U32 R24, R23, R41, RZ ;  /* 0x0000002917187227 */ /* 0x000fc800078e00ff */
[----:B------:R-:W-:Y:S02]  /*0bc0*/  IMAD.MOV R24, RZ, RZ, -R24 ;  /* 0x000000ffff187224 */ /* 0x000fe400078e0a18 */
[C---:B------:R-:W-:Y:S02]  /*0bd0*/  IMAD R37, R20.reuse, R32, R37 ;  /* 0x0000002014257224 */ /* 0x040fe400078e0225 */
[----:B------:R-:W-:Y:S02]  /*0be0*/  IMAD R41, R20, R24, R41 ;  /* 0x0000001814297224 */ /* 0x000fe400078e0229 */
[----:B------:R-:W-:-:S04]  /*0bf0*/  IMAD.HI.U32 R24, R23, R47, RZ ;  /* 0x0000002f17187227 */ /* 0x000fc800078e00ff */
[----:B------:R-:W-:Y:S02]  /*0c00*/  IMAD.MOV R32, RZ, RZ, -R24 ;  /* 0x000000ffff207224 */ /* 0x000fe400078e0a18 */
[----:B------:R-:W-:-:S04]  /*0c10*/  IMAD.HI.U32 R24, R23, R55, RZ ;  /* 0x0000003717187227 */ /* 0x000fc800078e00ff */
[----:B------:R-:W-:Y:S02]  /*0c20*/  IMAD.MOV R24, RZ, RZ, -R24 ;  /* 0x000000ffff187224 */ /* 0x000fe400078e0a18 */
[----:B------:R-:W-:-:S04]  /*0c30*/  IMAD.HI.U32 R22, R23, R34, RZ ;  /* 0x0000002217167227 */ /* 0x000fc800078e00ff */
[C---:B------:R-:W-:Y:S02]  /*0c40*/  IMAD R55, R20.reuse, R24, R55 ;  /* 0x0000001814377224 */ /* 0x040fe400078e0237 */
[----:B------:R-:W-:Y:S02]  /*0c50*/  IMAD.MOV R31, RZ, RZ, -R22 ;  /* 0x000000ffff1f7224 */ /* 0x000fe400078e0a16 */
[----:B------:R-:W-:Y:S01]  /*0c60*/  IMAD.HI.U32 R22, R23, R28, RZ ;  /* 0x0000001c17167227 */ /* 0x000fe200078e00ff */
[----:B------:R-:W-:-:S03]  /*0c70*/  ISETP.GT.U32.AND P2, PT, R20, R55, PT ;  /* 0x000000371400720c */ /* 0x000fc60003f44070 */
[----:B------:R-:W-:Y:S02]  /*0c80*/  IMAD.MOV R35, RZ, RZ, -R22 ;  /* 0x000000ffff237224 */ /* 0x000fe400078e0a16 */
[----:B------:R-:W-:Y:S01]  /*0c90*/  IMAD R31, R20, R31, R34 ;  /* 0x0000001f141f7224 */ /* 0x000fe200078e0222 */
[----:B------:R-:W-:Y:S01]  /*0ca0*/  IABS R34, R11 ;  /* 0x0000000b00227213 */ /* 0x000fe20000000000 */
[----:B------:R-:W-:-:S03]  /*0cb0*/  IMAD.HI.U32 R22, R23, R39, RZ ;  /* 0x0000002717167227 */ /* 0x000fc600078e00ff */
[C---:B------:R-:W-:Y:S01]  /*0cc0*/  ISETP.GT.U32.AND P4, PT, R20.reuse, R31, PT ;  /* 0x0000001f1400720c */ /* 0x040fe20003f84070 */
[C---:B------:R-:W-:Y:S02]  /*0cd0*/  IMAD R35, R20.reuse, R35, R28 ;  /* 0x0000002314237224 */ /* 0x040fe400078e021c */
[----:B------:R-:W-:Y:S02]  /*0ce0*/  IMAD.MOV R28, RZ, RZ, -R22 ;  /* 0x000000ffff1c7224 */ /* 0x000fe400078e0a16 */
[----:B------:R-:W-:Y:S01]  /*0cf0*/  IMAD.HI.U32 R22, R23, R43, RZ ;  /* 0x0000002b17167227 */ /* 0x000fe200078e00ff */
[----:B------:R-:W-:-:S03]  /*0d00*/  ISETP.GT.U32.AND P3, PT, R20, R35, PT ;  /* 0x000000231400720c */ /* 0x000fc60003f64070 */
[C---:B------:R-:W-:Y:S02]  /*0d10*/  IMAD R39, R20.reuse, R28, R39 ;  /* 0x0000001c14277224 */ /* 0x040fe400078e0227 */
[--C-:B------:R-:W-:Y:S01]  /*0d20*/  @!P2 IMAD.IADD R55, R55, 0x1, -R20.reuse ;  /* 0x000000013737a824 */ /* 0x100fe200078e0a14 */
[C---:B------:R-:W-:Y:S01]  /*0d30*/  ISETP.GT.U32.AND P2, PT, R20.reuse, R37, PT ;  /* 0x000000251400720c */ /* 0x040fe20003f44070 */
[----:B------:R-:W-:Y:S02]  /*0d40*/  @!P1 IMAD.IADD R29, R29, 0x1, -R20 ;  /* 0x000000011d1d9824 */ /* 0x000fe400078e0a14 */
[----:B------:R-:W-:Y:S01]  /*0d50*/  IMAD.MOV R28, RZ, RZ, -R22 ;  /* 0x000000ffff1c7224 */ /* 0x000fe200078e0a16 */
[C---:B------:R-:W-:Y:S01]  /*0d60*/  ISETP.GT.U32.AND P6, PT, R20.reuse, R55, PT ;  /* 0x000000371400720c */ /* 0x040fe20003fc4070 */
[----:B------:R-:W-:Y:S01]  /*0d70*/  @!P5 IMAD.IADD R25, R25, 0x1, -R20 ;  /* 0x000000011919d824 */ /* 0x000fe200078e0a14 */
[----:B------:R-:W-:Y:S01]  /*0d80*/  ISETP.GT.U32.AND P1, PT, R20, R29, PT ;  /* 0x0000001d1400720c */ /* 0x000fe20003f24070 */
[----:B------:R-:W-:-:S03]  /*0d90*/  IMAD.HI.U32 R22, R23, R45, RZ ;  /* 0x0000002d17167227 */ /* 0x000fc600078e00ff */
[C---:B------:R-:W-:Y:S01]  /*0da0*/  ISETP.GT.U32.AND P5, PT, R20.reuse, R25, PT ;  /* 0x000000191400720c */ /* 0x040fe20003fa4070 */
[----:B------:R-:W-:Y:S02]  /*0db0*/  IMAD R43, R20, R28, R43 ;  /* 0x0000001c142b7224 */ /* 0x000fe400078e022b */
[----:B------:R-:W-:Y:S02]  /*0dc0*/  @!P0 IMAD.IADD R33, R33, 0x1, -R20 ;  /* 0x0000000121218824 */ /* 0x000fe400078e0a14 */
[----:B------:R-:W-:Y:S02]  /*0dd0*/  IMAD.MOV R28, RZ, RZ, -R22 ;  /* 0x000000ffff1c7224 */ /* 0x000fe400078e0a16 */
[----:B------:R-:W-:-:S04]  /*0de0*/  IMAD.HI.U32 R22, R23, R49, RZ ;  /* 0x0000003117167227 */ /* 0x000fc800078e00ff */
[--C-:B------:R-:W-:Y:S01]  /*0df0*/  @!P4 IMAD.IADD R31, R31, 0x1, -R20.reuse ;  /* 0x000000011f1fc824 */ /* 0x100fe200078e0a14 */
[C---:B------:R-:W-:Y:S01]  /*0e00*/  ISETP.GT.U32.AND P4, PT, R20.reuse, R33, PT ;  /* 0x000000211400720c */ /* 0x040fe20003f84070 */
[C---:B------:R-:W-:Y:S02]  /*0e10*/  IMAD R45, R20.reuse, R28, R45 ;  /* 0x0000001c142d7224 */ /* 0x040fe400078e022d */
[C---:B------:R-:W-:Y:S01]  /*0e20*/  IMAD R47, R20.reuse, R32, R47 ;  /* 0x00000020142f7224 */ /* 0x040fe200078e022f */
[----:B------:R-:W-:Y:S01]  /*0e30*/  IABS R32, R12 ;  /* 0x0000000c00207213 */ /* 0x000fe20000000000 */
[----:B------:R-:W-:Y:S01]  /*0e40*/  @!P3 IMAD.IADD R35, R35, 0x1, -R20 ;  /* 0x000000012323b824 */ /* 0x000fe200078e0a14 */
[----:B------:R-:W-:Y:S01]  /*0e50*/  ISETP.GT.U32.AND P0, PT, R20, R31, PT ;  /* 0x0000001f1400720c */ /* 0x000fe20003f04070 */
[----:B------:R-:W-:Y:S01]  /*0e60*/  IMAD.MOV R28, RZ, RZ, -R22 ;  /* 0x000000ffff1c7224 */ /* 0x000fe200078e0a16 */
[----:B------:R-:W-:Y:S01]  /*0e70*/  ISETP.GE.AND P3, PT, R84, RZ, PT ;  /* 0x000000ff5400720c */ /* 0x000fe20003f66270 */
[----:B------:R-:W-:Y:S01]  /*0e80*/  @!P2 IMAD.IADD R37, R37, 0x1, -R20 ;  /* 0x000000012525a824 */ /* 0x000fe200078e0a14 */
[----:B------:R-:W-:Y:S01]  /*0e90*/  ISETP.GT.U32.AND P2, PT, R20, R35, PT ;  /* 0x000000231400720c */ /* 0x000fe20003f44070 */
[----:B------:R-:W-:-:S04]  /*0ea0*/  IMAD.HI.U32 R22, R23, R51, RZ ;  /* 0x0000003317167227 */ /* 0x000fc800078e00ff */
[C---:B------:R-:W-:Y:S02]  /*0eb0*/  IMAD R49, R20.reuse, R28, R49 ;  /* 0x0000001c14317224 */ /* 0x040fe400078e0231 */
[----:B------:R-:W-:Y:S02]  /*0ec0*/  IMAD.MOV.U32 R28, RZ, RZ, R32 ;  /* 0x000000ffff1c7224 */ /* 0x000fe400078e0020 */
[----:B------:R-:W-:Y:S01]  /*0ed0*/  IMAD.MOV.U32 R32, RZ, RZ, R34 ;  /* 0x000000ffff207224 */ /* 0x000fe200078e0022 */
[----:B------:R-:W-:Y:S01]  /*0ee0*/  IABS R34, R84 ;  /* 0x0000005400227213 */ /* 0x000fe20000000000 */
[----:B------:R-:W-:Y:S01]  /*0ef0*/  @!P1 IMAD.IADD R29, R29, 0x1, -R20 ;  /* 0x000000011d1d9824 */ /* 0x000fe200078e0a14 */
[C---:B------:R-:W-:Y:S01]  /*0f00*/  ISETP.GT.U32.AND P1, PT, R20.reuse, R41, PT ;  /* 0x000000291400720c */ /* 0x040fe20003f24070 */
[----:B------:R-:W-:Y:S02]  /*0f10*/  IMAD.MOV R24, RZ, RZ, -R22 ;  /* 0x000000ffff187224 */ /* 0x000fe400078e0a16 */
[----:B------:R-:W-:Y:S01]  /*0f20*/  @!P5 IMAD.IADD R25, R25, 0x1, -R20 ;  /* 0x000000011919d824 */ /* 0x000fe200078e0a14 */
[----:B------:R-:W-:Y:S01]  /*0f30*/  ISETP.GT.U32.AND P5, PT, R20, R39, PT ;  /* 0x000000271400720c */ /* 0x000fe20003fa4070 */
[----:B------:R-:W-:-:S04]  /*0f40*/  IMAD.HI.U32 R22, R23, R28, RZ ;  /* 0x0000001c17167227 */ /* 0x000fc800078e00ff */
[----:B------:R-:W-:Y:S02]  /*0f50*/  IMAD R51, R20, R24, R51 ;  /* 0x0000001814337224 */ /* 0x000fe400078e0233 */
[----:B------:R-:W-:-:S04]  /*0f60*/  IMAD.HI.U32 R23, R23, R32, RZ ;  /* 0x0000002017177227 */ /* 0x000fc800078e00ff */
[----:B------:R-:W-:Y:S01]  /*0f70*/  @!P4 IMAD.IADD R33, R33, 0x1, -R20 ;  /* 0x000000012121c824 */ /* 0x000fe200078e0a14 */
[C---:B------:R-:W-:Y:S01]  /*0f80*/  ISETP.GT.U32.AND P4, PT, R20.reuse, R45, PT ;  /* 0x0000002d1400720c */ /* 0x040fe20003f84070 */
[----:B------:R-:W-:Y:S02]  /*0f90*/  IMAD.MOV.U32 R24, RZ, RZ, R34 ;  /* 0x000000ffff187224 */ /* 0x000fe400078e0022 */
[----:B------:R-:W-:Y:S02]  /*0fa0*/  IMAD.MOV R53, RZ, RZ, -R22 ;  /* 0x000000ffff357224 */ /* 0x000fe400078e0a16 */
[----:B------:R-:W-:Y:S01]  /*0fb0*/  @!P0 IMAD.IADD R31, R31, 0x1, -R20 ;  /* 0x000000011f1f8824 */ /* 0x000fe200078e0a14 */
[C---:B------:R-:W-:Y:S01]  /*0fc0*/  ISETP.GT.U32.AND P0, PT, R20.reuse, R43, PT ;  /* 0x0000002b1400720c */ /* 0x040fe20003f04070 */
[----:B------:R-:W-:Y:S02]  /*0fd0*/  IMAD.MOV R61, RZ, RZ, -R23 ;  /* 0x000000ffff3d7224 */ /* 0x000fe400078e0a17 */
[----:B------:R-:W-:Y:S01]  /*0fe0*/  IMAD R23, R20, R53, R28 ;  /* 0x0000003514177224 */ /* 0x000fe200078e021c */
[----:B------:R-:W-:Y:S01]  /*0ff0*/  LOP3.LUT R28, R88, 0x30, R85, 0x48, !PT ;  /* 0x00000030581c7812 */ /* 0x000fe200078e4855 */
[----:B------:R-:W-:-:S04]  /*1000*/  IMAD.HI.U32 R30, R30, R24, RZ ;  /* 0x000000181e1e7227 */ /* 0x000fc800078e00ff */
[--C-:B------:R-:W-:Y:S01]  /*1010*/  @!P6 IMAD.IADD R55, R55, 0x1, -R20.reuse ;  /* 0x000000013737e824 */ /* 0x100fe200078e0a14 */
[C---:B------:R-:W-:Y:S01]  /*1020*/  ISETP.GT.U32.AND P6, PT, R20.reuse, R37, PT ;  /* 0x000000251400720c */ /* 0x040fe20003fc4070 */
[----:B------:R-:W-:Y:S01]  /*1030*/  @!P2 IMAD.IADD R35, R35, 0x1, -R20 ;  /* 0x000000012323a824 */ /* 0x000fe200078e0a14 */
[C---:B------:R-:W-:Y:S01]  /*1040*/  ISETP.GT.U32.AND P2, PT, R20.reuse, R47, PT ;  /* 0x0000002f1400720c */ /* 0x040fe20003f44070 */
[----:B------:R-:W-:Y:S02]  /*1050*/  IMAD.MOV R30, RZ, RZ, -R30 ;  /* 0x000000ffff1e7224 */ /* 0x000fe400078e0a1e */
[--C-:B------:R-:W-:Y:S01]  /*1060*/  @!P1 IMAD.IADD R41, R41, 0x1, -R20.reuse ;  /* 0x0000000129299824 */ /* 0x100fe200078e0a14 */
[C---:B------:R-:W-:Y:S01]  /*1070*/  ISETP.GT.U32.AND P1, PT, R20.reuse, R23, PT ;  /* 0x000000171400720c */ /* 0x040fe20003f24070 */
[----:B------:R-:W-:Y:S01]  /*1080*/  @!P5 IMAD.IADD R39, R39, 0x1, -R20 ;  /* 0x000000012727d824 */ /* 0x000fe200078e0a14 */
[C---:B------:R-:W-:Y:S01]  /*1090*/  ISETP.GT.U32.AND P5, PT, R20.reuse, R51, PT ;  /* 0x000000331400720c */ /* 0x040fe20003fa4070 */
[----:B------:R-:W-:Y:S01]  /*10a0*/  IMAD R22, R21, R30, R24 ;  /* 0x0000001e15167224 */ /* 0x000fe200078e0218 */
[----:B------:R-:W-:Y:S01]  /*10b0*/  LOP3.LUT R24, R89, 0x30, R88, 0xf8, !PT ;  /* 0x0000003059187812 */ /* 0x000fe200078ef858 */
[----:B------:R-:W-:Y:S01]  /*10c0*/  @!P4 IMAD.IADD R45, R45, 0x1, -R20 ;  /* 0x000000012d2dc824 */ /* 0x000fe200078e0a14 */
[C---:B------:R-:W-:Y:S01]  /*10d0*/  ISETP.GT.U32.AND P4, PT, R20.reuse, R39, PT ;  /* 0x000000271400720c */ /* 0x040fe20003f84070 */
[C---:B------:R-:W-:Y:S01]  /*10e0*/  IMAD R53, R20.reuse, R61, R32 ;  /* 0x0000003d14357224 */ /* 0x040fe200078e0220 */
[----:B------:R-:W-:Y:S01]  /*10f0*/  IADD3 R89, R89, UR4, R28 ;  /* 0x0000000459597c10 */ /* 0x000fe2000fffe01c */
[--C-:B------:R-:W-:Y:S01]  /*1100*/  @!P0 IMAD.IADD R43, R43, 0x1, -R20.reuse ;  /* 0x000000012b2b8824 */ /* 0x100fe200078e0a14 */
[----:B------:R-:W-:Y:S01]  /*1110*/  ISETP.GT.U32.AND P0, PT, R21, R22, PT ;  /* 0x000000161500720c */ /* 0x000fe20003f04070 */
[--C-:B------:R-:W-:Y:S01]  /*1120*/  @!P6 IMAD.IADD R37, R37, 0x1, -R20.reuse ;  /* 0x000000012525e824 */ /* 0x100fe200078e0a14 */
[C---:B------:R-:W-:Y:S01]  /*1130*/  ISETP.GT.U32.AND P6, PT, R20.reuse, R49, PT ;  /* 0x000000311400720c */ /* 0x040fe20003fc4070 */
[--C-:B------:R-:W-:Y:S01]  /*1140*/  @!P2 IMAD.IADD R47, R47, 0x1, -R20.reuse ;  /* 0x000000012f2fa824 */ /* 0x100fe200078e0a14 */
[C---:B------:R-:W-:Y:S01]  /*1150*/  ISETP.GT.U32.AND P2, PT, R20.reuse, R53, PT ;  /* 0x000000351400720c */ /* 0x040fe20003f44070 */
[--C-:B------:R-:W-:Y:S01]  /*1160*/  @!P1 IMAD.IADD R23, R23, 0x1, -R20.reuse ;  /* 0x0000000117179824 */ /* 0x100fe200078e0a14 */
[C---:B------:R-:W-:Y:S01]  /*1170*/  ISETP.GT.U32.AND P1, PT, R20.reuse, R45, PT ;  /* 0x0000002d1400720c */ /* 0x040fe20003f24070 */
[--C-:B------:R-:W-:Y:S01]  /*1180*/  @!P5 IMAD.IADD R51, R51, 0x1, -R20.reuse ;  /* 0x000000013333d824 */ /* 0x100fe200078e0a14 */
[C---:B------:R-:W-:Y:S01]  /*1190*/  ISETP.GT.U32.AND P5, PT, R20.reuse, R43, PT ;  /* 0x0000002b1400720c */ /* 0x040fe20003fa4070 */
[----:B------:R-:W-:Y:S01]  /*11a0*/  @!P4 IMAD.IADD R39, R39, 0x1, -R20 ;  /* 0x000000012727c824 */ /* 0x000fe200078e0a14 */
[----:B------:R-:W-:Y:S01]  /*11b0*/  ISETP.GT.U32.AND P4, PT, R20, R47, PT ;  /* 0x0000002f1400720c */ /* 0x000fe20003f84070 */
[----:B------:R-:W-:Y:S01]  /*11c0*/  ULDC UR4, c[0x0][0x234] ;  /* 0x00008d0000047ab9 */ /* 0x000fe20000000800 */
[----:B------:R-:W-:Y:S01]  /*11d0*/  LOP3.LUT R61, R24, 0x10, R85, 0x78, !PT ;  /* 0x00000010183d7812 */ /* 0x000fe200078e7855 */
[----:B------:R-:W-:-:S02]  /*11e0*/  @!P0 IMAD.IADD R22, R22, 0x1, -R21 ;  /* 0x0000000116168824 */ /* 0x000fc400078e0a15 */
[--C-:B------:R-:W-:Y:S01]  /*11f0*/  @!P6 IMAD.IADD R49, R49, 0x1, -R20.reuse ;  /* 0x000000013131e824 */ /* 0x100fe200078e0a14 */
[C---:B------:R-:W-:Y:S01]  /*1200*/  ISETP.GT.U32.AND P6, PT, R20.reuse, R41, PT ;  /* 0x000000291400720c */ /* 0x040fe20003fc4070 */
[--C-:B------:R-:W-:Y:S01]  /*1210*/  @!P2 IMAD.IADD R53, R53, 0x1, -R20.reuse ;  /* 0x000000013535a824 */ /* 0x100fe200078e0a14 */
[----:B------:R-:W-:Y:S01]  /*1220*/  ISETP.GT.U32.AND P0, PT, R21, R22, PT ;  /* 0x000000161500720c */ /* 0x000fe20003f04070 */
[--C-:B------:R-:W-:Y:S01]  /*1230*/  @!P1 IMAD.IADD R45, R45, 0x1, -R20.reuse ;  /* 0x000000012d2d9824 */ /* 0x100fe200078e0a14 */
[C---:B------:R-:W-:Y:S01]  /*1240*/  ISETP.GT.U32.AND P2, PT, R20.reuse, R49, PT ;  /* 0x000000311400720c */ /* 0x040fe20003f44070 */
[--C-:B------:R-:W-:Y:S01]  /*1250*/  @!P5 IMAD.IADD R43, R43, 0x1, -R20.reuse ;  /* 0x000000012b2bd824 */ /* 0x100fe200078e0a14 */
[C---:B------:R-:W-:Y:S01]  /*1260*/  ISETP.GT.U32.AND P1, PT, R20.reuse, R53, PT ;  /* 0x000000351400720c */ /* 0x040fe20003f24070 */
[----:B------:R-:W-:Y:S01]  /*1270*/  @!P4 IMAD.IADD R47, R47, 0x1, -R20 ;  /* 0x000000012f2fc824 */ /* 0x000fe200078e0a14 */
[----:B------:R-:W-:Y:S01]  /*1280*/  ISETP.GT.U32.AND P5, PT, R20, R51, PT ;  /* 0x000000331400720c */ /* 0x000fe20003fa4070 */
[-C--:B------:R-:W-:Y:S01]  /*1290*/  IMAD R95, R4, R91.reuse, RZ ;  /* 0x0000005b045f7224 */ /* 0x080fe200078e02ff */
[----:B------:R-:W-:Y:S01]  /*12a0*/  ISETP.NE.AND P4, PT, R26, RZ, PT ;  /* 0x000000ff1a00720c */ /* 0x000fe20003f85270 */
[----:B------:R-:W-:Y:S01]  /*12b0*/  IMAD R91, R3, R91, RZ ;  /* 0x0000005b035b7224 */ /* 0x000fe200078e02ff */
[----:B------:R-:W-:Y:S01]  /*12c0*/  LOP3.LUT R90, R61, 0x200, R90, 0xf8, !PT ;  /* 0x000002003d5a7812 */ /* 0x000fe200078ef85a */
[--C-:B------:R-:W-:Y:S01]  /*12d0*/  @!P6 IMAD.IADD R41, R41, 0x1, -R20.reuse ;  /* 0x000000012929e824 */ /* 0x100fe200078e0a14 */
[----:B------:R-:W-:Y:S01]  /*12e0*/  ISETP.GT.U32.AND P6, PT, R20, R23, PT ;  /* 0x000000171400720c */ /* 0x000fe20003fc4070 */
[----:B------:R-:W-:Y:S01]  /*12f0*/  @!P0 IMAD.IADD R22, R22, 0x1, -R21 ;  /* 0x0000000116168824 */ /* 0x000fe200078e0a15 */
[----:B------:R-:W-:Y:S01]  /*1300*/  ISETP.GE.AND P0, PT, R83, RZ, PT ;  /* 0x000000ff5300720c */ /* 0x000fe20003f06270 */
[--C-:B------:R-:W-:Y:S01]  /*1310*/  @!P2 IMAD.IADD R49, R49, 0x1, -R20.reuse ;  /* 0x000000013131a824 */ /* 0x100fe200078e0a14 */
[----:B------:R-:W-:Y:S01]  /*1320*/  ISETP.GE.AND P2, PT, R82, RZ, PT ;  /* 0x000000ff5200720c */ /* 0x000fe20003f46270 */
[--C-:B------:R-:W-:Y:S01]  /*1330*/  @!P1 IMAD.IADD R53, R53, 0x1, -R20.reuse ;  /* 0x0000000135359824 */ /* 0x100fe200078e0a14 */
[----:B------:R-:W-:Y:S01]  /*1340*/  ISETP.GE.AND P1, PT, R59, RZ, PT ;  /* 0x000000ff3b00720c */ /* 0x000fe20003f26270 */
[----:B------:R-:W-:Y:S01]  /*1350*/  @!P5 IMAD.IADD R51, R51, 0x1, -R20 ;  /* 0x000000013333d824 */ /* 0x000fe200078e0a14 */
[----:B------:R-:W-:Y:S01]  /*1360*/  ISETP.GE.AND P5, PT, R58, RZ, PT ;  /* 0x000000ff3a00720c */ /* 0x000fe20003fa6270 */
[----:B------:R-:W-:Y:S01]  /*1370*/  @!P3 IMAD.MOV R22, RZ, RZ, -R22 ;  /* 0x000000ffff16b224 */ /* 0x000fe200078e0a16 */
[----:B------:R-:W-:-:S02]  /*1380*/  @!P4 LOP3.LUT R22, RZ, R26, RZ, 0x33, !PT ;  /* 0x0000001aff16c212 */ /* 0x000fc400078e33ff */
[----:B------:R-:W-:Y:S01]  /*1390*/  ISETP.GE.AND P4, PT, R57, RZ, PT ;  /* 0x000000ff3900720c */ /* 0x000fe20003f86270 */
[----:B------:R-:W-:Y:S01]  /*13a0*/  @!P6 IMAD.IADD R23, R23, 0x1, -R20 ;  /* 0x000000011717e824 */ /* 0x000fe200078e0a14 */
[----:B------:R-:W-:Y:S01]  /*13b0*/  ISETP.GE.AND P3, PT, R56, RZ, PT ;  /* 0x000000ff3800720c */ /* 0x000fe20003f66270 */
[----:B------:R-:W-:Y:S01]  /*13c0*/  @!P0 IMAD.MOV R25, RZ, RZ, -R25 ;  /* 0x000000ffff198224 */ /* 0x000fe200078e0a19 */
[----:B------:R-:W-:Y:S01]  /*13d0*/  ISETP.GE.AND P0, PT, R19, RZ, PT ;  /* 0x000000ff1300720c */ /* 0x000fe20003f06270 */
[----:B------:R-:W-:Y:S01]  /*13e0*/  @!P2 IMAD.MOV R29, RZ, RZ, -R29 ;  /* 0x000000ffff1da224 */ /* 0x000fe200078e0a1d */
[----:B------:R-:W-:Y:S01]  /*13f0*/  ISETP.GE.AND P2, PT, R18, RZ, PT ;  /* 0x000000ff1200720c */ /* 0x000fe20003f46270 */
[----:B------:R-:W-:Y:S01]  /*1400*/  @!P1 IMAD.MOV R31, RZ, RZ, -R31 ;  /* 0x000000ffff1f9224 */ /* 0x000fe200078e0a1f */
[----:B------:R-:W-:Y:S01]  /*1410*/  ISETP.GE.AND P1, PT, R17, RZ, PT ;  /* 0x000000ff1100720c */ /* 0x000fe20003f26270 */
[----:B------:R-:W-:Y:S01]  /*1420*/  @!P5 IMAD.MOV R33, RZ, RZ, -R33 ;  /* 0x000000ffff21d224 */ /* 0x000fe200078e0a21 */
[----:B------:R-:W-:Y:S01]  /*1430*/  ISETP.GE.AND P5, PT, R16, RZ, PT ;  /* 0x000000ff1000720c */ /* 0x000fe20003fa6270 */
[----:B------:R-:W-:Y:S01]  /*1440*/  IMAD R22, R22, UR4, RZ ;  /* 0x0000000416167c24 */ /* 0x000fe2000f8e02ff */
[----:B------:R-:W-:Y:S01]  /*1450*/  LOP3.LUT R20, RZ, R27, RZ, 0x33, !PT ;  /* 0x0000001bff147212 */ /* 0x000fe200078e33ff */
        /* <DEDUP_REMOVED lines=12> */
[----:B------:R-:W-:Y:S01]  /*1520*/  ULDC UR4, c[0x0][0x240] ;  /* 0x0000900000047ab9 */ /* 0x000fe20000000800 */
[----:B------:R-:W-:Y:S01]  /*1530*/  SHF.R.S32.HI R26, RZ, 0x6, R87 ;  /* 0x00000006ff1a7819 */ /* 0x000fe20000011457 */
[----:B------:R-:W-:Y:S01]  /*1540*/  @!P4 IMAD.MOV R47, RZ, RZ, -R47 ;  /* 0x000000ffff2fc224 */ /* 0x000fe200078e0a2f */
[----:B------:R-:W-:Y:S01]  /*1550*/  ISETP.NE.AND P4, PT, R27, RZ, PT ;  /* 0x000000ff1b00720c */ /* 0x000fe20003f85270 */
[----:B------:R-:W-:Y:S01]  /*1560*/  @!P3 IMAD.MOV R49, RZ, RZ, -R49 ;  /* 0x000000ffff31b224 */ /* 0x000fe200078e0a31 */
[----:B------:R-:W-:Y:S01]  /*1570*/  SGXT R26, R26, 0x1 ;  /* 0x000000011a1a781a */ /* 0x000fe20000000200 */
[----:B------:R-:W-:Y:S01]  /*1580*/  @!P0 IMAD.MOV R51, RZ, RZ, -R51 ;  /* 0x000000ffff338224 */ /* 0x000fe200078e0a33 */
[C---:B------:R-:W-:Y:S01]  /*1590*/  SEL R25, R20.reuse, R25, !P4 ;  /* 0x0000001914197207 */ /* 0x040fe20006000000 */
[----:B------:R-:W-:Y:S01]  /*15a0*/  @!P2 IMAD.MOV R23, RZ, RZ, -R23 ;  /* 0x000000ffff17a224 */ /* 0x000fe200078e0a17 */
[----:B------:R-:W-:Y:S01]  /*15b0*/  SEL R29, R20, R29, !P4 ;  /* 0x0000001d141d7207 */ /* 0x000fe20006000000 */
[----:B------:R-:W-:Y:S01]  /*15c0*/  @!P1 IMAD.MOV R53, RZ, RZ, -R53 ;  /* 0x000000ffff359224 */ /* 0x000fe200078e0a35 */
[----:B------:R-:W-:Y:S01]  /*15d0*/  LEA R110, P0, R22, UR10, 0x1 ;  /* 0x0000000a166e7c11 */ /* 0x000fe2000f8008ff */
[----:B------:R-:W-:Y:S01]  /*15e0*/  @!P5 IMAD.MOV R55, RZ, RZ, -R55 ;  /* 0x000000ffff37d224 */ /* 0x000fe200078e0a37 */
[C---:B------:R-:W-:Y:S01]  /*15f0*/  SEL R31, R20.reuse, R31, !P4 ;  /* 0x0000001f141f7207 */ /* 0x040fe20006000000 */
[----:B------:R-:W-:Y:S01]  /*1600*/  IMAD R25, R25, UR4, RZ ;  /* 0x0000000419197c24 */ /* 0x000fe2000f8e02ff */
        /* <DEDUP_REMOVED lines=10> */
[----:B------:R-:W-:Y:S01]  /*16b0*/  SEL R37, R20, R37, !P4 ;  /* 0x0000002514257207 */ /* 0x000fe20006000000 */
[----:B------:R-:W-:Y:S01]  /*16c0*/  IMAD R43, R43, UR4, RZ ;  /* 0x000000042b2b7c24 */ /* 0x000fe2000f8e02ff */
[----:B------:R-:W-:Y:S01]  /*16d0*/  LEA.HI.X.SX32 R111, R22, UR11, 0x1, P0 ;  /* 0x0000000b166f7c11 */ /* 0x000fe200080f0eff */
[----:B------:R-:W-:Y:S01]  /*16e0*/  ULDC.64 UR10, c[0x0][0x218] ;  /* 0x00008600000a7ab9 */ /* 0x000fe20000000a00 */
        /* <DEDUP_REMOVED lines=14> */
[----:B------:R-:W-:Y:S01]  /*17d0*/  LEA R32, P2, R25, UR10, 0x1 ;  /* 0x0000000a19207c11 */ /* 0x000fe2000f8408ff */
[----:B------:R-:W-:Y:S01]  /*17e0*/  IMAD R53, R53, UR4, RZ ;  /* 0x0000000435357c24 */ /* 0x000fe2000f8e02ff */
[----:B------:R-:W-:Y:S01]  /*17f0*/  LEA R28, P1, R29, UR10, 0x1 ;  /* 0x0000000a1d1c7c11 */ /* 0x000fe2000f8208ff */
[----:B------:R-:W-:Y:S01]  /*1800*/  IMAD R20, R20, UR4, RZ ;  /* 0x0000000414147c24 */ /* 0x000fe2000f8e02ff */
[----:B------:R-:W-:-:S02]  /*1810*/  LEA.HI.X.SX32 R33, R25, UR11, 0x1, P2 ;  /* 0x0000000b19217c11 */ /* 0x000fc400090f0eff */
[----:B------:R-:W-:Y:S02]  /*1820*/  CS2R R54, SRZ ;  /* 0x0000000000367805 */ /* 0x000fe4000001ff00 */
[----:B------:R-:W-:Y:S02]  /*1830*/  LEA.HI.X.SX32 R29, R29, UR11, 0x1, P1 ;  /* 0x0000000b1d1d7c11 */ /* 0x000fe400088f0eff */
[----:B------:R-:W-:Y:S02]  /*1840*/  LEA R24, P0, R31, UR10, 0x1 ;  /* 0x0000000a1f187c11 */ /* 0x000fe4000f8008ff */
[----:B------:R-:W-:Y:S02]  /*1850*/  LEA R108, P4, R109, UR10, 0x1 ;  /* 0x0000000a6d6c7c11 */ /* 0x000fe4000f8808ff */
[----:B------:R-:W-:Y:S02]  /*1860*/  LEA R78, P3, R39, UR10, 0x1 ;  /* 0x0000000a274e7c11 */ /* 0x000fe4000f8608ff */
[----:B------:R-:W-:-:S02]  /*1870*/  LEA R76, P2, R41, UR10, 0x1 ;  /* 0x0000000a294c7c11 */ /* 0x000fc4000f8408ff */
[----:B------:R-:W-:Y:S02]  /*1880*/  LEA R74, P1, R43, UR10, 0x1 ;  /* 0x0000000a2b4a7c11 */ /* 0x000fe4000f8208ff */
[----:B------:R-:W-:Y:S02]  /*1890*/  LEA R106, P6, R35, UR10, 0x1 ;  /* 0x0000000a236a7c11 */ /* 0x000fe4000f8c08ff */
[----:B------:R-:W-:Y:S02]  /*18a0*/  LEA R80, P5, R37, UR10, 0x1 ;  /* 0x0000000a25507c11 */ /* 0x000fe4000f8a08ff */
[----:B------:R-:W-:Y:S02]  /*18b0*/  LOP3.LUT R26, R26, 0x90, RZ, 0xc0, !PT ;  /* 0x000000901a1a7812 */ /* 0x000fe400078ec0ff */
[----:B------:R-:W-:Y:S02]  /*18c0*/  LEA.HI.X.SX32 R25, R31, UR11, 0x1, P0 ;  /* 0x0000000b1f197c11 */ /* 0x000fe400080f0eff */
[----:B------:R-:W-:-:S02]  /*18d0*/  LEA.HI.X.SX32 R109, R109, UR11, 0x1, P4 ;  /* 0x0000000b6d6d7c11 */ /* 0x000fc4000a0f0eff */
[----:B------:R-:W-:Y:S02]  /*18e0*/  LEA.HI.X.SX32 R79, R39, UR11, 0x1, P3 ;  /* 0x0000000b274f7c11 */ /* 0x000fe400098f0eff */
[----:B------:R-:W-:Y:S02]  /*18f0*/  LEA.HI.X.SX32 R77, R41, UR11, 0x1, P2 ;  /* 0x0000000b294d7c11 */ /* 0x000fe400090f0eff */
[----:B------:R-:W-:Y:S02]  /*1900*/  CS2R R40, SRZ ;  /* 0x0000000000287805 */ /* 0x000fe4000001ff00 */
[----:B------:R-:W-:Y:S02]  /*1910*/  LEA.HI.X.SX32 R75, R43, UR11, 0x1, P1 ;  /* 0x0000000b2b4b7c11 */ /* 0x000fe400088f0eff */
[----:B------:R-:W-:Y:S02]  /*1920*/  CS2R R42, SRZ ;  /* 0x00000000002a7805 */ /* 0x000fe4000001ff00 */
[----:B------:R-:W-:-:S02]  /*1930*/  LEA R114, P0, R45, UR10, 0x1 ;  /* 0x0000000a2d727c11 */ /* 0x000fc4000f8008ff */
[----:B------:R-:W-:Y:S02]  /*1940*/  LEA R72, P4, R47, UR10, 0x1 ;  /* 0x0000000a2f487c11 */ /* 0x000fe4000f8808ff */
[----:B------:R-:W-:Y:S02]  /*1950*/  LEA.HI.X.SX32 R107, R35, UR11, 0x1, P6 ;  /* 0x0000000b236b7c11 */ /* 0x000fe4000b0f0eff */
[----:B------:R-:W-:Y:S02]  /*1960*/  LEA.HI.X.SX32 R81, R37, UR11, 0x1, P5 ;  /* 0x0000000b25517c11 */ /* 0x000fe4000a8f0eff */
[----:B------:R-:W-:Y:S02]  /*1970*/  LEA R34, P3, R23, UR10, 0x1 ;  /* 0x0000000a17227c11 */ /* 0x000fe4000f8608ff */
[----:B------:R-:W-:Y:S02]  /*1980*/  LEA R30, P2, R53, UR10, 0x1 ;  /* 0x0000000a351e7c11 */ /* 0x000fe4000f8408ff */
[----:B------:R-:W-:-:S02]  /*1990*/  LEA R70, P1, R20, UR10, 0x1 ;  /* 0x0000000a14467c11 */ /* 0x000fc4000f8208ff */
[----:B------:R-:W-:Y:S02]  /*19a0*/  LEA R112, P6, R49, UR10, 0x1 ;  /* 0x0000000a31707c11 */ /* 0x000fe4000f8c08ff */
[----:B------:R-:W-:Y:S02]  /*19b0*/  LEA R51, P5, R68, UR10, 0x1 ;  /* 0x0000000a44337c11 */ /* 0x000fe4000f8a08ff */
[----:B------:R-:W-:Y:S02]  /*19c0*/  LOP3.LUT R94, R26, 0x7e, R85, 0x78, !PT ;  /* 0x0000007e1a5e7812 */ /* 0x000fe400078e7855 */
[----:B------:R-:W-:Y:S02]  /*19d0*/  LEA.HI.X.SX32 R115, R45, UR11, 0x1, P0 ;  /* 0x0000000b2d737c11 */ /* 0x000fe400080f0eff */
[----:B------:R-:W-:Y:S02]  /*19e0*/  CS2R R44, SRZ ;  /* 0x00000000002c7805 */ /* 0x000fe4000001ff00 */
[----:B------:R-:W-:-:S02]  /*19f0*/  LEA.HI.X.SX32 R73, R47, UR11, 0x1, P4 ;  /* 0x0000000b2f497c11 */ /* 0x000fc4000a0f0eff */
[----:B------:R-:W-:Y:S02]  /*1a00*/  CS2R R46, SRZ ;  /* 0x00000000002e7805 */ /* 0x000fe4000001ff00 */
[----:B------:R-:W-:Y:S02]  /*1a10*/  LEA.HI.X.SX32 R69, R23, UR11, 0x1, P3 ;  /* 0x0000000b17457c11 */ /* 0x000fe400098f0eff */
[----:B------:R-:W-:Y:S02]  /*1a20*/  CS2R R22, SRZ ;  /* 0x0000000000167805 */ /* 0x000fe4000001ff00 */
[----:B------:R-:W-:Y:S02]  /*1a30*/  LEA.HI.X.SX32 R71, R53, UR11, 0x1, P2 ;  /* 0x0000000b35477c11 */ /* 0x000fe400090f0eff */
[----:B------:R-:W-:Y:S02]  /*1a40*/  CS2R R52, SRZ ;  /* 0x0000000000347805 */ /* 0x000fe4000001ff00 */
[----:B------:R-:W-:-:S02]  /*1a50*/  LEA.HI.X.SX32 R113, R20, UR11, 0x1, P1 ;  /* 0x0000000b14717c11 */ /* 0x000fc400088f0eff */
[----:B------:R-:W-:Y:S02]  /*1a60*/  CS2R R20, SRZ ;  /* 0x0000000000147805 */ /* 0x000fe4000001ff00 */
[----:B------:R-:W-:Y:S02]  /*1a70*/  LEA.HI.X.SX32 R39, R49, UR11, 0x1, P6 ;  /* 0x0000000b31277c11 */ /* 0x000fe4000b0f0eff */
[----:B------:R-:W-:Y:S02]  /*1a80*/  LEA.HI.X.SX32 R68, R68, UR11, 0x1, P5 ;  /* 0x0000000b44447c11 */ /* 0x000fe4000a8f0eff */
[----:B------:R-:W-:Y:S02]  /*1a90*/  LOP3.LUT R87, R87, 0x40, RZ, 0xc0, !PT ;  /* 0x0000004057577812 */ /* 0x000fe400078ec0ff */
[----:B------:R-:W-:Y:S02]  /*1aa0*/  LOP3.LUT R97, R94, 0x20, RZ, 0x3c, !PT ;  /* 0x000000205e617812 */ /* 0x000fe400078e3cff */
[----:B------:R-:W-:-:S07]  /*1ab0*/  LOP3.LUT R92, R90, 0x20, RZ, 0x3c, !PT ;  /* 0x000000205a5c7812 */ /* 0x000fce00078e3cff */
.L_x_2:
[----:B------:R-:W-:Y:S01]  /*1ac0*/  ISETP.GE.AND P0, PT, R0, UR6, PT ;  /* 0x0000000600007c0c */ /* 0x000fe2000bf06270 */
[----:B------:R-:W-:Y:S01]  /*1ad0*/  IMAD.WIDE R60, R102, 0x2, R110 ;  /* 0x00000002663c7825 */ /* 0x000fe200078e026e */
[----:B------:R-:W-:Y:S02]  /*1ae0*/  ISETP.GE.AND P1, PT, R4, UR6, PT ;  /* 0x0000000604007c0c */ /* 0x000fe4000bf26270 */
[----:B------:R-:W-:Y:S01]  /*1af0*/  PRMT R35, RZ, 0x7610, R35 ;  /* 0x00007610ff237816 */ /* 0x000fe20000000023 */
[----:B------:R-:W-:Y:S01]  /*1b00*/  IMAD.WIDE R26, R95, 0x2, R110 ;  /* 0x000000025f1a7825 */ /* 0x000fe200078e026e */
[----:B------:R-:W-:-:S07]  /*1b10*/  PRMT R37, RZ, 0x7610, R37 ;  /* 0x00007610ff257816 */ /* 0x000fce0000000025 */
[----:B------:R-:W2:Y:S01]  /*1b20*/  @!P0 LDG.E.U16 R35, desc[UR8][R60.64] ;  /* 0x000000083c238981 */ /* 0x000ea2000c1e1500 */
[----:B------:R-:W-:-:S03]  /*1b30*/  ISETP.GE.AND P0, PT, R3, UR6, PT ;  /* 0x0000000603007c0c */ /* 0x000fc6000bf06270 */
[----:B------:R0:W3:Y:S01]  /*1b40*/  @!P1 LDG.E.U16 R37, desc[UR8][R26.64] ;  /* 0x000000081a259981 */ /* 0x0000e2000c1e1500 */
[----:B------:R-:W-:Y:S01]  /*1b50*/  ISETP.GE.AND P1, PT, R5, UR6, PT ;  /* 0x0000000605007c0c */ /* 0x000fe2000bf26270 */
[----:B------:R-:W-:Y:S01]  /*1b60*/  IMAD.WIDE R48, R91, 0x2, R110 ;  /* 0x000000025b307825 */ /* 0x000fe200078e026e */
[----:B------:R-:W-:Y:S02]  /*1b70*/  PRMT R50, RZ, 0x7610, R50 ;  /* 0x00007610ff327816 */ /* 0x000fe40000000032 */
[----:B------:R-:W-:Y:S01]  /*1b80*/  PRMT R38, RZ, 0x7610, R38 ;  /* 0x00007610ff267816 */ /* 0x000fe20000000026 */
[----:B------:R-:W-:Y:S01]  /*1b90*/  IMAD.WIDE R62, R93, 0x2, R110 ;  /* 0x000000025d3e7825 */ /* 0x000fe200078e026e */
[----:B------:R-:W-:Y:S02]  /*1ba0*/  ISETP.GE.AND P2, PT, R6, UR6, PT ;  /* 0x0000000606007c0c */ /* 0x000fe4000bf46270 */
[----:B------:R-:W-:Y:S01]  /*1bb0*/  ISETP.GE.AND P3, PT, R7, UR6, PT ;  /* 0x0000000607007c0c */ /* 0x000fe2000bf66270 */
[----:B------:R-:W4:Y:S01]  /*1bc0*/  @!P0 LDG.E.U16 R50, desc[UR8][R48.64] ;  /* 0x0000000830328981 */ /* 0x000f22000c1e1500 */
[----:B------:R-:W-:-:S03]  /*1bd0*/  ISETP.GE.AND P0, PT, R8, UR6, PT ;  /* 0x0000000608007c0c */ /* 0x000fc6000bf06270 */
[----:B------:R1:W5:Y:S01]  /*1be0*/  @!P1 LDG.E.U16 R38, desc[UR8][R62.64] ;  /* 0x000000083e269981 */ /* 0x000362000c1e1500 */
[----:B------:R-:W-:Y:S01]  /*1bf0*/  ISETP.GE.AND P1, PT, R9, UR6, PT ;  /* 0x0000000609007c0c */ /* 0x000fe2000bf26270 */
[----:B------:R-:W-:Y:S01]  /*1c00*/  IMAD.WIDE R64, R104, 0x2, R110 ;  /* 0x0000000268407825 */ /* 0x000fe200078e026e */
[----:B------:R-:W-:Y:S02]  /*1c10*/  PRMT R31, RZ, 0x7610, R31 ;  /* 0x00007610ff1f7816 */ /* 0x000fe4000000001f */
[----:B------:R-:W-:Y:S01]  /*1c20*/  PRMT R36, RZ, 0x7610, R36 ;  /* 0x00007610ff247816 */ /* 0x000fe20000000024 */
[----:B------:R-:W-:Y:S01]  /*1c30*/  IMAD.WIDE R66, R99, 0x2, R110 ;  /* 0x0000000263427825 */ /* 0x000fe200078e026e */
[----:B0-----:R-:W-:Y:S02]  /*1c40*/  PRMT R27, RZ, 0x7610, R27 ;  /* 0x00007610ff1b7816 */ /* 0x001fe4000000001b */
[----:B------:R-:W-:Y:S01]  /*1c50*/  PRMT R26, RZ, 0x7610, R26 ;  /* 0x00007610ff1a7816 */ /* 0x000fe2000000001a */
[----:B------:R-:W-:Y:S01]  /*1c60*/  IMAD.WIDE R60, R100, 0x2, R110 ;  /* 0x00000002643c7825 */ /* 0x000fe200078e026e */
[----:B------:R0:W4:Y:S01]  /*1c70*/  @!P2 LDG.E.U16 R31, desc[UR8][R64.64] ;  /* 0x00000008401fa981 */ /* 0x000122000c1e1500 */
[----:B------:R-:W-:-:S02]  /*1c80*/  ISETP.GE.AND P4, PT, R2, UR6, PT ;  /* 0x0000000602007c0c */ /* 0x000fc4000bf86270 */
[----:B-1----:R-:W-:Y:S01]  /*1c90*/  IMAD.WIDE R62, R98, 0x2, R110 ;  /* 0x00000002623e7825 */ /* 0x002fe200078e026e */
[----:B------:R-:W5:Y:S04]  /*1ca0*/  @!P3 LDG.E.U16 R36, desc[UR8][R66.64] ;  /* 0x000000084224b981 */ /* 0x000f68000c1e1500 */
[----:B------:R1:W5:Y:S04]  /*1cb0*/  @!P0 LDG.E.U16 R27, desc[UR8][R60.64] ;  /* 0x000000083c1b8981 */ /* 0x000368000c1e1500 */
[----:B------:R1:W5:Y:S01]  /*1cc0*/  @!P1 LDG.E.U16 R26, desc[UR8][R62.64] ;  /* 0x000000083e1a9981 */ /* 0x000362000c1e1500 */
[----:B------:R-:W-:Y:S01]  /*1cd0*/  BAR.SYNC.DEFER_BLOCKING 0x0 ;  /* 0x0000000000007b1d */ /* 0x000fe20000010000 */
[----:B0-----:R-:W-:-:S02]  /*1ce0*/  IMAD.MOV.U32 R64, RZ, RZ, R34 ;  /* 0x000000ffff407224 */ /* 0x001fc400078e0022 */
[----:B------:R-:W-:Y:S02]  /*1cf0*/  IMAD.MOV.U32 R65, RZ, RZ, R69 ;  /* 0x000000ffff417224 */ /* 0x000fe400078e0045 */
[----:B-1----:R-:W-:Y:S02]  /*1d00*/  IMAD.MOV.U32 R60, RZ, RZ, R70 ;  /* 0x000000ffff3c7224 */ /* 0x002fe400078e0046 */
[--C-:B------:R-:W-:Y:S01]  /*1d10*/  IMAD.MOV.U32 R62, RZ, RZ, R51.reuse ;  /* 0x000000ffff3e7224 */ /* 0x100fe200078e0033 */
[----:B------:R-:W-:Y:S01]  /*1d20*/  PRMT R51, RZ, 0x7610, R51 ;  /* 0x00007610ff337816 */ /* 0x000fe20000000033 */
[----:B------:R-:W-:Y:S02]  /*1d30*/  IMAD.MOV.U32 R61, RZ, RZ, R113 ;  /* 0x000000ffff3d7224 */ /* 0x000fe400078e0071 */
[----:B------:R-:W-:Y:S02]  /*1d40*/  IMAD.MOV.U32 R66, RZ, RZ, R30 ;  /* 0x000000ffff427224 */ /* 0x000fe400078e001e */
[----:B------:R-:W-:-:S02]  /*1d50*/  IMAD.MOV.U32 R67, RZ, RZ, R71 ;  /* 0x000000ffff437224 */ /* 0x000fc400078e0047 */
[C---:B------:R-:W-:Y:S01]  /*1d60*/  IMAD.WIDE R70, R105.reuse, 0x2, R64 ;  /* 0x0000000269467825 */ /* 0x040fe200078e0240 */
[----:B------:R-:W-:Y:S02]  /*1d70*/  PRMT R113, RZ, 0x7610, R113 ;  /* 0x00007610ff717816 */ /* 0x000fe40000000071 */
[----:B------:R-:W-:Y:S01]  /*1d80*/  PRMT R30, RZ, 0x7610, R30 ;  /* 0x00007610ff1e7816 */ /* 0x000fe2000000001e */
[----:B------:R-:W-:Y:S02]  /*1d90*/  IMAD.MOV.U32 R63, RZ, RZ, R68 ;  /* 0x000000ffff3f7224 */ /* 0x000fe400078e0044 */
[C---:B------:R-:W-:Y:S01]  /*1da0*/  IMAD.WIDE R48, R105.reuse, 0x2, R60 ;  /* 0x0000000269307825 */ /* 0x040fe200078e023c */
[----:B------:R0:W5:Y:S03]  /*1db0*/  @!P4 LDG.E.U16 R51, desc[UR8][R70.64] ;  /* 0x000000084633c981 */ /* 0x000166000c1e1500 */
[----:B------:R-:W-:Y:S01]  /*1dc0*/  IMAD.WIDE R68, R105, 0x2, R66 ;  /* 0x0000000269447825 */ /* 0x000fe200078e0242 */
[----:B------:R1:W5:Y:S04]  /*1dd0*/  @!P4 LDG.E.U16 R113, desc[UR8][R48.64] ;  /* 0x000000083071c981 */ /* 0x000368000c1e1500 */
[----:B------:R1:W5:Y:S01]  /*1de0*/  @!P4 LDG.E.U16 R30, desc[UR8][R68.64] ;  /* 0x00000008441ec981 */ /* 0x000362000c1e1500 */
[----:B0-----:R-:W-:-:S02]  /*1df0*/  IMAD.MOV.U32 R70, RZ, RZ, R112 ;  /* 0x000000ffff467224 */ /* 0x001fc400078e0070 */
[----:B------:R-:W-:Y:S01]  /*1e00*/  IMAD.MOV.U32 R71, RZ, RZ, R39 ;  /* 0x000000ffff477224 */ /* 0x000fe200078e0027 */
[----:B-1----:R-:W-:Y:S01]  /*1e10*/  PRMT R49, RZ, 0x7610, R49 ;  /* 0x00007610ff317816 */ /* 0x002fe20000000031 */
[----:B------:R-:W-:Y:S02]  /*1e20*/  IMAD.MOV.U32 R68, RZ, RZ, R72 ;  /* 0x000000ffff447224 */ /* 0x000fe400078e0048 */
[----:B------:R-:W-:Y:S02]  /*1e30*/  IMAD.MOV.U32 R69, RZ, RZ, R73 ;  /* 0x000000ffff457224 */ /* 0x000fe400078e0049 */
[----:B------:R-:W-:Y:S01]  /*1e40*/  IMAD.WIDE R72, R105, 0x2, R70 ;  /* 0x0000000269487825 */ /* 0x000fe200078e0246 */
[----:B------:R-:W-:-:S04]  /*1e50*/  PRMT R34, RZ, 0x7610, R34 ;  /* 0x00007610ff227816 */ /* 0x000fc80000000022 */
[----:B------:R0:W5:Y:S01]  /*1e60*/  @!P4 LDG.E.U16 R49, desc[UR8][R72.64] ;  /* 0x000000084831c981 */ /* 0x000162000c1e1500 */
[----:B------:R-:W-:Y:S01]  /*1e70*/  IMAD.WIDE R116, R105, 0x2, R62 ;  /* 0x0000000269747825 */ /* 0x000fe200078e023e */
[----:B------:R-:W-:-:S04]  /*1e80*/  PRMT R39, RZ, 0x7610, R39 ;  /* 0x00007610ff277816 */ /* 0x000fc80000000027 */
[----:B------:R1:W5:Y:S01]  /*1e90*/  @!P4 LDG.E.U16 R34, desc[UR8][R116.64] ;  /* 0x000000087422c981 */ /* 0x000362000c1e1500 */
[----:B0-----:R-:W-:Y:S02]  /*1ea0*/  IMAD.MOV.U32 R72, RZ, RZ, R114 ;  /* 0x000000ffff487224 */ /* 0x001fe400078e0072 */
[----:B------:R-:W-:Y:S02]  /*1eb0*/  IMAD.MOV.U32 R73, RZ, RZ, R115 ;  /* 0x000000ffff497224 */ /* 0x000fe400078e0073 */
[----:B------:R-:W-:Y:S01]  /*1ec0*/  IMAD.WIDE R114, R105, 0x2, R72 ;  /* 0x0000000269727825 */ /* 0x000fe200078e0248 */
[----:B-1----:R-:W-:-:S04]  /*1ed0*/  PRMT R116, RZ, 0x7610, R116 ;  /* 0x00007610ff747816 */ /* 0x002fc80000000074 */
[----:B------:R0:W5:Y:S01]  /*1ee0*/  @!P4 LDG.E.U16 R39, desc[UR8][R114.64] ;  /* 0x000000087227c981 */ /* 0x000162000c1e1500 */
[----:B------:R-:W-:Y:S01]  /*1ef0*/  PRMT R48, RZ, 0x7610, R48 ;  /* 0x00007610ff307816 */ /* 0x000fe20000000030 */
[C---:B------:R-:W-:Y:S01]  /*1f00*/  IMAD.WIDE R120, R105.reuse, 0x2, R68 ;  /* 0x0000000269787825 */ /* 0x040fe200078e0244 */
[----:B------:R-:W-:Y:S02]  /*1f10*/  PRMT R125, RZ, 0x7610, R125 ;  /* 0x00007610ff7d7816 */ /* 0x000fe4000000007d */
[----:B------:R-:W-:Y:S01]  /*1f20*/  PRMT R112, RZ, 0x7610, R112 ;  /* 0x00007610ff707816 */ /* 0x000fe20000000070 */
[C---:B------:R-:W-:Y:S01]  /*1f30*/  IMAD.WIDE R118, R105.reuse, 0x2, R74 ;  /* 0x0000000269767825 */ /* 0x040fe200078e024a */
[----:B------:R-:W-:Y:S01]  /*1f40*/  PRMT R117, RZ, 0x7610, R117 ;  /* 0x00007610ff757816 */ /* 0x000fe20000000075 */
[----:B------:R1:W5:Y:S02]  /*1f50*/  @!P4 LDG.E.U16 R48, desc[UR8][R120.64] ;  /* 0x000000087830c981 */ /* 0x000364000c1e1500 */
[----:B0-----:R-:W-:-:S02]  /*1f60*/  IMAD.WIDE R114, R105, 0x2, R78 ;  /* 0x0000000269727825 */ /* 0x001fc400078e024e */
[----:B------:R-:W5:Y:S04]  /*1f70*/  @!P4 LDG.E.U16 R112, desc[UR8][R118.64] ;  /* 0x000000087670c981 */ /* 0x000f68000c1e1500 */
[----:B------:R0:W5:Y:S01]  /*1f80*/  @!P4 LDG.E.U16 R116, desc[UR8][R114.64] ;  /* 0x000000087274c981 */ /* 0x000162000c1e1500 */
[C---:B------:R-:W-:Y:S01]  /*1f90*/  IMAD.WIDE R122, R105.reuse, 0x2, R76 ;  /* 0x00000002697a7825 */ /* 0x040fe200078e024c */
[----:B-1----:R-:W-:Y:S02]  /*1fa0*/  PRMT R121, RZ, 0x7610, R121 ;  /* 0x00007610ff797816 */ /* 0x002fe40000000079 */
[----:B------:R-:W-:Y:S02]  /*1fb0*/  PRMT R120, RZ, 0x7610, R120 ;  /* 0x00007610ff787816 */ /* 0x000fe40000000078 */
[----:B------:R1:W5:Y:S01]  /*1fc0*/  @!P4 LDG.E.U16 R117, desc[UR8][R122.64] ;  /* 0x000000087a75c981 */ /* 0x000362000c1e1500 */
[----:B0-----:R-:W-:Y:S01]  /*1fd0*/  IMAD.WIDE R114, R105, 0x2, R108 ;  /* 0x0000000269727825 */ /* 0x001fe200078e026c */
[----:B------:R-:W-:-:S04]  /*1fe0*/  PRMT R124, RZ, 0x7610, R124 ;  /* 0x00007610ff7c7816 */ /* 0x000fc8000000007c */
[----:B------:R0:W5:Y:S01]  /*1ff0*/  @!P4 LDG.E.U16 R125, desc[UR8][R114.64] ;  /* 0x00000008727dc981 */ /* 0x000162000c1e1500 */
[----:B------:R-:W-:-:S04]  /*2000*/  IMAD.WIDE R118, R105, 0x2, R80 ;  /* 0x0000000269767825 */ /* 0x000fc800078e0250 */
[C---:B-1----:R-:W-:Y:S01]  /*2010*/  IMAD.WIDE R122, R105.reuse, 0x2, R106 ;  /* 0x00000002697a7825 */ /* 0x042fe200078e026a */
[----:B------:R1:W5:Y:S03]  /*2020*/  @!P4 LDG.E.U16 R121, desc[UR8][R118.64] ;  /* 0x000000087679c981 */ /* 0x000366000c1e1500 */
[----:B0-----:R-:W-:Y:S01]  /*2030*/  IMAD.MOV.U32 R114, RZ, RZ, R24 ;  /* 0x000000ffff727224 */ /* 0x001fe200078e0018 */
[----:B------:R0:W5:Y:S01]  /*2040*/  @!P4 LDG.E.U16 R120, desc[UR8][R122.64] ;  /* 0x000000087a78c981 */ /* 0x000162000c1e1500 */
[----:B------:R-:W-:Y:S02]  /*2050*/  IMAD.MOV.U32 R115, RZ, RZ, R25 ;  /* 0x000000ffff737224 */ /* 0x000fe400078e0019 */
[----:B------:R-:W-:-:S04]  /*2060*/  IMAD.WIDE R24, R105, 0x2, R114 ;  /* 0x0000000269187825 */ /* 0x000fc800078e0272 */
[----:B-1----:R-:W-:Y:S01]  /*2070*/  IMAD.MOV.U32 R118, RZ, RZ, R28 ;  /* 0x000000ffff767224 */ /* 0x002fe200078e001c */
[----:B------:R1:W5:Y:S01]  /*2080*/  @!P4 LDG.E.U16 R124, desc[UR8][R24.64] ;  /* 0x00000008187cc981 */ /* 0x000362000c1e1500 */
[----:B------:R-:W-:Y:S02]  /*2090*/  IMAD.MOV.U32 R119, RZ, RZ, R29 ;  /* 0x000000ffff777224 */ /* 0x000fe400078e001d */
[----:B0-----:R-:W-:Y:S02]  /*20a0*/  IMAD.MOV.U32 R122, RZ, RZ, R32 ;  /* 0x000000ffff7a7224 */ /* 0x001fe400078e0020 */
[----:B------:R-:W-:Y:S02]  /*20b0*/  IMAD.MOV.U32 R123, RZ, RZ, R33 ;  /* 0x000000ffff7b7224 */ /* 0x000fe400078e0021 */
[----:B------:R-:W-:Y:S01]  /*20c0*/  IMAD.WIDE R28, R105, 0x2, R118 ;  /* 0x00000002691c7825 */ /* 0x000fe200078e0276 */
[----:B-1----:R-:W-:-:S03]  /*20d0*/  PRMT R25, RZ, 0x7610, R25 ;  /* 0x00007610ff197816 */ /* 0x002fc60000000019 */
[----:B------:R-:W-:Y:S01]  /*20e0*/  IMAD.WIDE R32, R105, 0x2, R122 ;  /* 0x0000000269207825 */ /* 0x000fe200078e027a */
[----:B------:R-:W-:Y:S02]  /*20f0*/  PRMT R24, RZ, 0x7610, R24 ;  /* 0x00007610ff187816 */ /* 0x000fe40000000018 */
[----:B------:R-:W5:Y:S04]  /*2100*/  @!P4 LDG.E.U16 R25, desc[UR8][R28.64] ;  /* 0x000000081c19c981 */ /* 0x000f68000c1e1500 */
[----:B------:R-:W5:Y:S01]  /*2110*/  @!P4 LDG.E.U16 R24, desc[UR8][R32.64] ;  /* 0x000000082018c981 */ /* 0x000f62000c1e1500 */
[----:B------:R-:W-:-:S05]  /*2120*/  VIADD R96, R96, 0xffffffff ;  /* 0xffffffff60607836 */ /* 0x000fca0000000000 */
[----:B------:R-:W-:Y:S01]  /*2130*/  ISETP.NE.U32.AND P0, PT, R96, RZ, PT ;  /* 0x000000ff6000720c */ /* 0x000fe20003f05070 */
[----:B--2---:R-:W-:Y:S04]  /*2140*/  STS.U16 [R94+UR5+0x1000], R35 ;  /* 0x001000235e007988 */ /* 0x004fe80008000405 */
[----:B---3--:R-:W-:Y:S04]  /*2150*/  STS.U16 [R94+UR5+0x1200], R37 ;  /* 0x001200255e007988 */ /* 0x008fe80008000405 */
[----:B----4-:R-:W-:Y:S04]  /*2160*/  STS.U16 [R94+UR5+0x1400], R31 ;  /* 0x0014001f5e007988 */ /* 0x010fe80008000405 */
[----:B-----5:R-:W-:Y:S04]  /*2170*/  STS.U16 [R94+UR5+0x1600], R27 ;  /* 0x0016001b5e007988 */ /* 0x020fe80008000405 */
[----:B------:R-:W-:Y:S04]  /*2180*/  STS.U16 [R97+UR5+0x1100], R50 ;  /* 0x0011003261007988 */ /* 0x000fe80008000405 */
[----:B------:R-:W-:Y:S04]  /*2190*/  STS.U16 [R97+UR5+0x1300], R38 ;  /* 0x0013002661007988 */ /* 0x000fe80008000405 */
[----:B------:R-:W-:Y:S04]  /*21a0*/  STS.U16 [R97+UR5+0x1500], R36 ;  /* 0x0015002461007988 */ /* 0x000fe80008000405 */
[----:B------:R-:W-:Y:S04]  /*21b0*/  STS.U16 [R97+UR5+0x1700], R26 ;  /* 0x0017001a61007988 */ /* 0x000fe80008000405 */
[----:B------:R-:W-:Y:S04]  /*21c0*/  STS.U16 [R94+UR5+0x200], R51 ;  /* 0x000200335e007988 */ /* 0x000fe80008000405 */
[----:B------:R-:W-:Y:S04]  /*21d0*/  STS.U16 [R94+UR5], R113 ;  /* 0x000000715e007988 */ /* 0x000fe80008000405 */
[----:B------:R-:W-:Y:S04]  /*21e0*/  STS.U16 [R94+UR5+0x400], R49 ;  /* 0x000400315e007988 */ /* 0x000fe80008000405 */
        /* <DEDUP_REMOVED lines=12> */
[----:B------:R-:W-:Y:S01]  /*22b0*/  STS.U16 [R97+UR5+0xf00], R24 ;  /* 0x000f001861007988 */ /* 0x000fe20008000405 */
[----:B------:R-:W-:Y:S06]  /*22c0*/  BAR.SYNC.DEFER_BLOCKING 0x0 ;  /* 0x0000000000007b1d */ /* 0x000fec0000010000 */
[----:B------:R-:W-:Y:S04]  /*22d0*/  LDSM.16.MT88.4 R36, [R90+UR5+0x1000] ;  /* 0x001000055a24783b */ /* 0x000fe80008004200 */
[----:B------:R-:W0:Y:S04]  /*22e0*/  LDSM.16.M88.4 R24, [R89] ;  /* 0x000000005918783b */ /* 0x000e280000000200 */
[----:B------:R-:W1:Y:S04]  /*22f0*/  LDSM.16.M88.4 R28, [R89+0x800] ;  /* 0x00080000591c783b */ /* 0x000e680000000200 */
[----:B------:R-:W2:Y:S04]  /*2300*/  LDSM.16.MT88.4 R32, [R92+UR5+0x1000] ;  /* 0x001000055c20783b */ /* 0x000ea80008004200 */
[----:B------:R-:W3:Y:S01]  /*2310*/  LDSM.16.MT88.4 R48, [R90+UR5+0x1400] ;  /* 0x001400055a30783b */ /* 0x000ee20008004200 */
[C---:B0-----:R-:W-:Y:S06]  /*2320*/  HMMA.16816.F32 R44, R36.reuse, R24, R44 ;  /* 0x00000018242c723c */ /* 0x041fec000000182c */
[-C--:B-1----:R-:W-:Y:S01]  /*2330*/  HMMA.16816.F32 R52, R36, R28.reuse, R52 ;  /* 0x0000001c2434723c */ /* 0x082fe20000001834 */
[----:B------:R-:W0:Y:S05]  /*2340*/  LDSM.16.MT88.4 R36, [R92+UR5+0x1400] ;  /* 0x001400055c24783b */ /* 0x000e2a0008004200 */
[C---:B--2---:R-:W-:Y:S06]  /*2350*/  HMMA.16816.F32 R20, R32.reuse, R28, R20 ;  /* 0x0000001c2014723c */ /* 0x044fec0000001814 */
[----:B------:R-:W-:Y:S01]  /*2360*/  HMMA.16816.F32 R40, R32, R24, R40 ;  /* 0x000000182028723c */ /* 0x000fe20000001828 */
[----:B------:R-:W-:Y:S01]  /*2370*/  IMAD.WIDE R112, R103, 0x2, R70 ;  /* 0x0000000267707825 */ /* 0x000fe200078e0246 */
[----:B------:R-:W-:-:S03]  /*2380*/  UIADD3 UR6, UR6, -0x20, URZ ;  /* 0xffffffe006067890 */ /* 0x000fc6000fffe03f */
[C---:B------:R-:W-:Y:S01]  /*2390*/  IMAD.WIDE R62, R103.reuse, 0x2, R62 ;  /* 0x00000002673e7825 */ /* 0x040fe200078e023e */
[----:B---3--:R-:W-:Y:S03]  /*23a0*/  HMMA.16816.F32 R44, R48, R26, R44 ;  /* 0x0000001a302c723c */ /* 0x008fe6000000182c */
[----:B------:R-:W-:-:S03]  /*23b0*/  IMAD.WIDE R34, R103, 0x2, R64 ;  /* 0x0000000267227825 */ /* 0x000fc600078e0240 */
[----:B------:R-:W-:Y:S01]  /*23c0*/  HMMA.16816.F32 R52, R48, R30, R52 ;  /* 0x0000001e3034723c */ /* 0x000fe20000001834 */
[----:B------:R-:W-:-:S04]  /*23d0*/  IMAD.WIDE R60, R103, 0x2, R60 ;  /* 0x00000002673c7825 */ /* 0x000fc800078e023c */
[----:B------:R-:W-:-:S04]  /*23e0*/  IMAD.WIDE R24, R103, 0x2, R114 ;  /* 0x0000000267187825 */ /* 0x000fc800078e0272 */
[----:B------:R-:W-:-:S04]  /*23f0*/  IMAD.WIDE R114, R103, 0x2, R72 ;  /* 0x0000000267727825 */ /* 0x000fc800078e0248 */
[C---:B------:R-:W-:Y:S01]  /*2400*/  IMAD.WIDE R72, R103.reuse, 0x2, R68 ;  /* 0x0000000267487825 */ /* 0x040fe200078e0244 */
[----:B0-----:R-:W-:Y:S03]  /*2410*/  HMMA.16816.F32 R20, R36, R30, R20 ;  /* 0x0000001e2414723c */ /* 0x001fe60000001814 */
[----:B------:R-:W-:-:S03]  /*2420*/  IMAD.WIDE R32, R103, 0x2, R122 ;  /* 0x0000000267207825 */ /* 0x000fc600078e027a */
[----:B------:R-:W-:Y:S01]  /*2430*/  HMMA.16816.F32 R40, R36, R26, R40 ;  /* 0x0000001a2428723c */ /* 0x000fe20000001828 */
[----:B------:R-:W-:-:S04]  /*2440*/  IMAD.WIDE R30, R103, 0x2, R66 ;  /* 0x00000002671e7825 */ /* 0x000fc800078e0242 */
[----:B------:R-:W-:-:S04]  /*2450*/  IMAD.WIDE R28, R103, 0x2, R118 ;  /* 0x00000002671c7825 */ /* 0x000fc800078e0276 */
[----:B------:R-:W-:Y:S02]  /*2460*/  IMAD.MOV.U32 R39, RZ, RZ, R113 ;  /* 0x000000ffff277224 */ /* 0x000fe400078e0071 */
[----:B------:R-:W-:-:S04]  /*2470*/  IMAD.WIDE R108, R103, 0x2, R108 ;  /* 0x00000002676c7825 */ /* 0x000fc800078e026c */
[----:B------:R-:W-:-:S04]  /*2480*/  IMAD.WIDE R106, R103, 0x2, R106 ;  /* 0x00000002676a7825 */ /* 0x000fc800078e026a */
[----:B------:R-:W-:-:S04]  /*2490*/  IMAD.WIDE R80, R103, 0x2, R80 ;  /* 0x0000000267507825 */ /* 0x000fc800078e0250 */
[----:B------:R-:W-:-:S04]  /*24a0*/  IMAD.WIDE R78, R103, 0x2, R78 ;  /* 0x00000002674e7825 */ /* 0x000fc800078e024e */
[----:B------:R-:W-:-:S04]  /*24b0*/  IMAD.WIDE R76, R103, 0x2, R76 ;  /* 0x00000002674c7825 */ /* 0x000fc800078e024c */
[----:B------:R-:W-:-:S04]  /*24c0*/  IMAD.WIDE R74, R103, 0x2, R74 ;  /* 0x00000002674a7825 */ /* 0x000fc800078e024a */
[----:B------:R-:W-:Y:S02]  /*24d0*/  IMAD.MOV.U32 R51, RZ, RZ, R62 ;  /* 0x000000ffff337224 */ /* 0x000fe400078e003e */
[----:B------:R-:W-:Y:S02]  /*24e0*/  IMAD.MOV.U32 R68, RZ, RZ, R63 ;  /* 0x000000ffff447224 */ /* 0x000fe400078e003f */
[----:B------:R-:W-:Y:S02]  /*24f0*/  IMAD.MOV.U32 R69, RZ, RZ, R35 ;  /* 0x000000ffff457224 */ /* 0x000fe400078e0023 */
[----:B------:R-:W-:-:S04]  /*2500*/  IMAD.WIDE R110, R101, 0x2, R110 ;  /* 0x00000002656e7825 */ /* 0x000fc800078e026e */
[----:B------:R-:W-:Y:S02]  /*2510*/  IMAD.MOV.U32 R71, RZ, RZ, R31 ;  /* 0x000000ffff477224 */ /* 0x000fe400078e001f */
[----:B------:R-:W-:Y:S02]  /*2520*/  IMAD.MOV.U32 R70, RZ, RZ, R60 ;  /* 0x000000ffff467224 */ /* 0x000fe400078e003c */
[----:B------:R-:W-:Y:S01]  /*2530*/  IMAD.MOV.U32 R113, RZ, RZ, R61 ;  /* 0x000000ffff717224 */ /* 0x000fe200078e003d */
[----:B------:R-:W-:Y:S06]  /*2540*/  @P0 BRA `(.L_x_2) ;  /* 0xfffffff4005c0947 */ /* 0x000fec000383ffff */
[----:B------:R-:W-:Y:S02]  /*2550*/  F2FP.F16.F32.PACK_AB R23, R23, R43 ;  /* 0x0000002b1717723e */ /* 0x000fe400000000ff */
[----:B------:R-:W-:Y:S02]  /*2560*/  F2FP.F16.F32.PACK_AB R22, R22, R42 ;  /* 0x0000002a1616723e */ /* 0x000fe400000000ff */
[----:B------:R-:W-:Y:S02]  /*2570*/  F2FP.F16.F32.PACK_AB R21, R21, R41 ;  /* 0x000000291515723e */ /* 0x000fe400000000ff */
[----:B------:R-:W-:Y:S02]  /*2580*/  F2FP.F16.F32.PACK_AB R20, R20, R40 ;  /* 0x000000281414723e */ /* 0x000fe400000000ff */
[----:B------:R-:W-:Y:S02]  /*2590*/  F2FP.F16.F32.PACK_AB R47, R55, R47 ;  /* 0x0000002f372f723e */ /* 0x000fe400000000ff */
[----:B------:R-:W-:-:S02]  /*25a0*/  F2FP.F16.F32.PACK_AB R46, R54, R46 ;  /* 0x0000002e362e723e */ /* 0x000fc400000000ff */
[----:B------:R-:W-:Y:S02]  /*25b0*/  F2FP.F16.F32.PACK_AB R45, R53, R45 ;  /* 0x0000002d352d723e */ /* 0x000fe400000000ff */
[----:B------:R-:W-:-:S07]  /*25c0*/  F2FP.F16.F32.PACK_AB R44, R52, R44 ;  /* 0x0000002c342c723e */ /* 0x000fce00000000ff */
.L_x_1:
[----:B------:R-:W0:Y:S01]  /*25d0*/  S2R R3, SR_TID.X ;  /* 0x0000000000037919 */ /* 0x000e220000002100 */
[----:B------:R-:W1:Y:S01]  /*25e0*/  S2UR UR5, SR_CgaCtaId ;  /* 0x00000000000579c3 */ /* 0x000e620000008800 */
[----:B------:R-:W-:Y:S01]  /*25f0*/  LOP3.LUT R85, R85, 0x3c, RZ, 0xc0, !PT ;  /* 0x0000003c55557812 */ /* 0x000fe200078ec0ff */
[----:B------:R-:W-:-:S06]  /*2600*/  UMOV UR4, 0x400 ;  /* 0x0000040000047882 */ /* 0x000fcc0000000000 */
[----:B------:R-:W-:Y:S01]  /*2610*/  BAR.SYNC.DEFER_BLOCKING 0x0 ;  /* 0x0000000000007b1d */ /* 0x000fe20000010000 */
[----:B------:R-:W-:-:S07]  /*2620*/  LOP3.LUT R86, R86, 0x40, RZ, 0xc0, !PT ;  /* 0x0000004056567812 */ /* 0x000fce00078ec0ff */
[----:B------:R-:W2:Y:S01]  /*2630*/  LDC R25, c[0x0][0x248] ;  /* 0x00009200ff197b82 */ /* 0x000ea20000000800 */
[----:B------:R-:W-:Y:S01]  /*2640*/  ULDC.64 UR6, c[0x0][0x220] ;  /* 0x0000880000067ab9 */ /* 0x000fe20000000a00 */
[----:B------:R-:W-:Y:S02]  /*2650*/  ULDC.64 UR10, c[0x0][0x228] ;  /* 0x00008a00000a7ab9 */ /* 0x000fe40000000a00 */
[----:B------:R-:W-:-:S04]  /*2660*/  ISETP.GE.AND P0, PT, R84, UR10, PT ;  /* 0x0000000a54007c0c */ /* 0x000fc8000bf06270 */
[----:B------:R-:W-:Y:S02]  /*2670*/  ISETP.LT.AND P4, PT, R10, UR11, !P0 ;  /* 0x0000000b0a007c0c */ /* 0x000fe4000c781270 */
[----:B------:R-:W-:Y:S01]  /*2680*/  ISETP.LT.AND P3, PT, R11, UR11, !P0 ;  /* 0x0000000b0b007c0c */ /* 0x000fe2000c761270 */
[----:B-1----:R-:W-:-:S03]  /*2690*/  ULEA UR4, UR5, UR4, 0x18 ;  /* 0x0000000405047291 */ /* 0x002fc6000f8ec03f */
[----:B------:R-:W-:Y:S01]  /*26a0*/  ULDC UR5, c[0x0][0x244] ;  /* 0x0000910000057ab9 */ /* 0x000fe20000000800 */
[----:B0-----:R-:W-:Y:S02]  /*26b0*/  LOP3.LUT R0, R3, 0x60, RZ, 0xc0, !PT ;  /* 0x0000006003007812 */ /* 0x001fe400078ec0ff */
[----:B------:R-:W-:Y:S01]  /*26c0*/  SHF.R.S32.HI R2, RZ, 0x3, R3 ;  /* 0x00000003ff027819 */ /* 0x000fe20000011403 */
[----:B--2---:R-:W-:Y:S02]  /*26d0*/  IMAD R9, R13, R25, RZ ;  /* 0x000000190d097224 */ /* 0x004fe400078e02ff */
[----:B------:R-:W-:Y:S01]  /*26e0*/  IMAD R85, R0, 0x8, R85 ;  /* 0x0000000800557824 */ /* 0x000fe200078e0255 */
[----:B------:R-:W-:Y:S01]  /*26f0*/  SHF.R.S32.HI R0, RZ, 0x4, R3 ;  /* 0x00000004ff007819 */ /* 0x000fe20000011403 */
[----:B------:R-:W-:Y:S01]  /*2700*/  IMAD.SHL.U32 R3, R3, 0x4, RZ ;  /* 0x0000000403037824 */ /* 0x000fe200078e00ff */
[----:B------:R-:W-:Y:S01]  /*2710*/  SGXT R2, R2, 0x1 ;  /* 0x000000010202781a */ /* 0x000fe20000000200 */
[----:B------:R-:W-:Y:S01]  /*2720*/  IMAD.IADD R85, R86, 0x1, R85 ;  /* 0x0000000156557824 */ /* 0x000fe200078e0255 */
[----:B------:R-:W-:-:S02]  /*2730*/  SGXT R0, R0, 0x1 ;  /* 0x000000010000781a */ /* 0x000fc40000000200 */
[----:B------:R-:W-:Y:S02]  /*2740*/  LOP3.LUT R5, R2, 0x440, RZ, 0xc0, !PT ;  /* 0x0000044002057812 */ /* 0x000fe400078ec0ff */
[----:B------:R-:W-:Y:S01]  /*2750*/  LOP3.LUT R2, R0, 0x804, RZ, 0xc0, !PT ;  /* 0x0000080400027812 */ /* 0x000fe200078ec0ff */
[----:B------:R-:W-:Y:S01]  /*2760*/  STS [R85+UR4], R44 ;  /* 0x0000002c55007988 */ /* 0x000fe20008000804 */
[C---:B------:R-:W-:Y:S02]  /*2770*/  LOP3.LUT R0, R85.reuse, 0x40, RZ, 0x3c, !PT ;  /* 0x0000004055007812 */ /* 0x040fe400078e3cff */
[----:B------:R-:W-:Y:S01]  /*2780*/  LOP3.LUT R4, R2, 0x80, R3, 0xf8, !PT ;  /* 0x0000008002047812 */ /* 0x000fe200078ef803 */
[----:B------:R-:W-:Y:S01]  /*2790*/  STS [R85+UR4+0x80], R45 ;  /* 0x0000802d55007988 */ /* 0x000fe20008000804 */
[C---:B------:R-:W-:Y:S02]  /*27a0*/  LOP3.LUT R2, R85.reuse, 0x4, RZ, 0x3c, !PT ;  /* 0x0000000455027812 */ /* 0x040fe400078e3cff */
[----:B------:R-:W-:Y:S01]  /*27b0*/  LOP3.LUT R3, R85, 0x44, RZ, 0x3c, !PT ;  /* 0x0000004455037812 */ /* 0x000fe200078e3cff */
[----:B------:R-:W-:Y:S01]  /*27c0*/  STS [R0+UR4+0x400], R46 ;  /* 0x0004002e00007988 */ /* 0x000fe20008000804 */
[----:B------:R-:W-:-:S03]  /*27d0*/  LOP3.LUT R5, R5, 0x38, R88, 0xf8, !PT ;  /* 0x0000003805057812 */ /* 0x000fc600078ef858 */
[----:B------:R0:W-:Y:S01]  /*27e0*/  STS [R0+UR4+0x480], R47 ;  /* 0x0004802f00007988 */ /* 0x0001e20008000804 */
[----:B------:R-:W-:-:S03]  /*27f0*/  LOP3.LUT R87, R4, R5, R87, 0xf6, !PT ;  /* 0x0000000504577212 */ /* 0x000fc600078ef657 */
[----:B------:R1:W-:Y:S01]  /*2800*/  STS [R2+UR4+0x800], R20 ;  /* 0x0008001402007988 */ /* 0x0003e20008000804 */
[----:B------:R-:W-:-:S03]  /*2810*/  LOP3.LUT R24, R87, 0x4, RZ, 0x3c, !PT ;  /* 0x0000000457187812 */ /* 0x000fc600078e3cff */
[----:B------:R2:W-:Y:S01]  /*2820*/  STS [R2+UR4+0x880], R21 ;  /* 0x0008801502007988 */ /* 0x0005e20008000804 */
[----:B0-----:R-:W-:-:S03]  /*2830*/  IMAD R0, R84, UR5, RZ ;  /* 0x0000000554007c24 */ /* 0x001fc6000f8e02ff */
[----:B------:R-:W-:Y:S01]  /*2840*/  STS [R3+UR4+0xc00], R22 ;  /* 0x000c001603007988 */ /* 0x000fe20008000804 */
[----:B-1----:R-:W-:-:S03]  /*2850*/  IMAD R20, R10, R25, RZ ;  /* 0x000000190a147224 */ /* 0x002fc600078e02ff */
[----:B------:R0:W-:Y:S01]  /*2860*/  STS [R3+UR4+0xc80], R23 ;  /* 0x000c801703007988 */ /* 0x0001e20008000804 */
[----:B------:R-:W-:Y:S01]  /*2870*/  BAR.SYNC.DEFER_BLOCKING 0x0 ;  /* 0x0000000000007b1d */ /* 0x000fe20000010000 */
[----:B--2---:R-:W-:-:S04]  /*2880*/  LEA R21, P1, R0, UR6, 0x1 ;  /* 0x0000000600157c11 */ /* 0x004fc8000f8208ff */
[----:B------:R-:W-:Y:S02]  /*2890*/  LEA R2, P2, R20, R21, 0x1 ;  /* 0x0000001514027211 */ /* 0x000fe400078408ff */
[----:B0-----:R-:W-:Y:S01]  /*28a0*/  LEA.HI.X.SX32 R23, R0, UR7, 0x1, P1 ;  /* 0x0000000700177c11 */ /* 0x001fe200088f0eff */
[----:B------:R-:W-:Y:S01]  /*28b0*/  IMAD R0, R11, R25, RZ ;  /* 0x000000190b007224 */ /* 0x000fe200078e02ff */
[----:B------:R-:W-:Y:S02]  /*28c0*/  ISETP.LT.AND P1, PT, R18, UR11, !P0 ;  /* 0x0000000b12007c0c */ /* 0x000fe4000c721270 */
[----:B------:R-:W-:Y:S01]  /*28d0*/  LEA.HI.X.SX32 R3, R20, R23, 0x1, P2 ;  /* 0x0000001714037211 */ /* 0x000fe200010f0eff */
[----:B------:R-:W-:Y:S01]  /*28e0*/  IMAD R20, R25, 0x20, R20 ;  /* 0x0000002019147824 */ /* 0x000fe200078e0214 */
[C---:B------:R-:W-:Y:S01]  /*28f0*/  ISETP.LT.AND P2, PT, R12.reuse, UR11, !P0 ;  /* 0x0000000b0c007c0c */ /* 0x040fe2000c741270 */
[----:B------:R-:W-:Y:S01]  /*2900*/  IMAD R12, R12, R25, RZ ;  /* 0x000000190c0c7224 */ /* 0x000fe200078e02ff */
[----:B------:R-:W-:-:S04]  /*2910*/  LEA R4, P6, R0, R21, 0x1 ;  /* 0x0000001500047211 */ /* 0x000fc800078c08ff */
[----:B------:R-:W-:Y:S02]  /*2920*/  LEA R6, P5, R12, R21, 0x1 ;  /* 0x000000150c067211 */ /* 0x000fe400078a08ff */
[-C--:B------:R-:W-:Y:S01]  /*2930*/  LEA.HI.X.SX32 R5, R0, R23.reuse, 0x1, P6 ;  /* 0x0000001700057211 */ /* 0x080fe200030f0eff */
[----:B------:R-:W-:Y:S01]  /*2940*/  IMAD R0, R25, 0x4, R20 ;  /* 0x0000000419007824 */ /* 0x000fe200078e0214 */
[----:B------:R-:W-:Y:S01]  /*2950*/  LEA.HI.X.SX32 R7, R12, R23, 0x1, P5 ;  /* 0x000000170c077211 */ /* 0x000fe200028f0eff */
[----:B------:R-:W0:Y:S01]  /*2960*/  LDS R27, [R87+UR4] ;  /* 0x00000004571b7984 */ /* 0x000e220008000800 */
[C---:B------:R-:W-:Y:S01]  /*2970*/  ISETP.LT.AND P5, PT, R14.reuse, UR11, !P0 ;  /* 0x0000000b0e007c0c */ /* 0x040fe2000c7a1270 */
[----:B------:R-:W-:Y:S01]  /*2980*/  IMAD R14, R14, R25, RZ ;  /* 0x000000190e0e7224 */ /* 0x000fe200078e02ff */
[C---:B------:R-:W-:Y:S01]  /*2990*/  LEA R8, P6, R9.reuse, R21, 0x1 ;  /* 0x0000001509087211 */ /* 0x040fe200078c08ff */
[----:B------:R-:W1:Y:S03]  /*29a0*/  LDS R35, [R24+UR4] ;  /* 0x0000000418237984 */ /* 0x000e660008000800 */
[----:B------:R-:W-:Y:S01]  /*29b0*/  LEA.HI.X.SX32 R9, R9, R23, 0x1, P6 ;  /* 0x0000001709097211 */ /* 0x000fe200030f0eff */
[----:B------:R-:W2:Y:S04]  /*29c0*/  LDS R29, [R87+UR4+0x100] ;  /* 0x00010004571d7984 */ /* 0x000ea80008000800 */
[----:B------:R-:W3:Y:S04]  /*29d0*/  LDS R37, [R24+UR4+0x100] ;  /* 0x0001000418257984 */ /* 0x000ee80008000800 */
[----:B------:R-:W4:Y:S04]  /*29e0*/  LDS R31, [R87+UR4+0x200] ;  /* 0x00020004571f7984 */ /* 0x000f280008000800 */
[----:B------:R-:W5:Y:S04]  /*29f0*/  LDS R39, [R24+UR4+0x200] ;  /* 0x0002000418277984 */ /* 0x000f680008000800 */
[----:B------:R-:W5:Y:S04]  /*2a00*/  LDS R33, [R87+UR4+0x300] ;  /* 0x0003000457217984 */ /* 0x000f680008000800 */
[----:B------:R-:W5:Y:S04]  /*2a10*/  LDS R41, [R24+UR4+0x300] ;  /* 0x0003000418297984 */ /* 0x000f680008000800 */
[----:B0-----:R0:W-:Y:S01]  /*2a20*/  @P4 STG.E.U16 desc[UR8][R2.64], R27 ;  /* 0x0000001b02004986 */ /* 0x0011e2000c101508 */
[----:B------:R-:W-:-:S03]  /*2a30*/  ISETP.LT.AND P4, PT, R13, UR11, !P0 ;  /* 0x0000000b0d007c0c */ /* 0x000fc6000c781270 */
[----:B-1----:R-:W-:Y:S04]  /*2a40*/  @P3 STG.E.U16 desc[UR8][R4.64], R35 ;  /* 0x0000002304003986 */ /* 0x002fe8000c101508 */
[----:B--2---:R1:W-:Y:S01]  /*2a50*/  @P2 STG.E.U16 desc[UR8][R6.64], R29 ;  /* 0x0000001d06002986 */ /* 0x0043e2000c101508 */
[C---:B------:R-:W-:Y:S01]  /*2a60*/  ISETP.LT.AND P2, PT, R15.reuse, UR11, !P0 ;  /* 0x0000000b0f007c0c */ /* 0x040fe2000c741270 */
[----:B------:R-:W-:Y:S01]  /*2a70*/  IMAD R15, R15, R25, RZ ;  /* 0x000000190f0f7224 */ /* 0x000fe200078e02ff */
[----:B0-----:R-:W-:-:S03]  /*2a80*/  LEA R2, P3, R14, R21, 0x1 ;  /* 0x000000150e027211 */ /* 0x001fc600078608ff */
[----:B---3--:R-:W-:Y:S01]  /*2a90*/  @P4 STG.E.U16 desc[UR8][R8.64], R37 ;  /* 0x0000002508004986 */ /* 0x008fe2000c101508 */
[----:B------:R-:W-:Y:S02]  /*2aa0*/  LEA R10, P6, R15, R21, 0x1 ;  /* 0x000000150f0a7211 */ /* 0x000fe400078c08ff */
[----:B------:R-:W-:Y:S02]  /*2ab0*/  LEA.HI.X.SX32 R3, R14, R23, 0x1, P3 ;  /* 0x000000170e037211 */ /* 0x000fe400018f0eff */
[C---:B------:R-:W-:Y:S01]  /*2ac0*/  ISETP.LT.AND P3, PT, R17.reuse, UR11, !P0 ;  /* 0x0000000b11007c0c */ /* 0x040fe2000c761270 */
[----:B------:R-:W-:Y:S01]  /*2ad0*/  IMAD R17, R17, R25, RZ ;  /* 0x0000001911117224 */ /* 0x000fe200078e02ff */
[----:B------:R-:W-:Y:S01]  /*2ae0*/  LEA.HI.X.SX32 R11, R15, R23, 0x1, P6 ;  /* 0x000000170f0b7211 */ /* 0x000fe200030f0eff */
[----:B----4-:R0:W-:Y:S01]  /*2af0*/  @P5 STG.E.U16 desc[UR8][R2.64], R31 ;  /* 0x0000001f02005986 */ /* 0x0101e2000c101508 */
[C---:B------:R-:W-:Y:S01]  /*2b00*/  ISETP.LT.AND P4, PT, R16.reuse, UR11, !P0 ;  /* 0x0000000b10007c0c */ /* 0x040fe2000c781270 */
[----:B------:R-:W-:Y:S01]  /*2b10*/  IMAD R16, R16, R25, RZ ;  /* 0x0000001910107224 */ /* 0x000fe200078e02ff */
[----:B-1----:R-:W-:Y:S01]  /*2b20*/  LEA R6, P6, R17, R21, 0x1 ;  /* 0x0000001511067211 */ /* 0x002fe200078c08ff */
[----:B-----5:R1:W-:Y:S01]  /*2b30*/  @P2 STG.E.U16 desc[UR8][R10.64], R39 ;  /* 0x000000270a002986 */ /* 0x0203e2000c101508 */
[----:B------:R-:W-:-:S02]  /*2b40*/  ISETP.LT.AND P2, PT, R19, UR11, !P0 ;  /* 0x0000000b13007c0c */ /* 0x000fc4000c741270 */
[----:B------:R-:W-:Y:S02]  /*2b50*/  LEA.HI.X.SX32 R7, R17, R23, 0x1, P6 ;  /* 0x0000001711077211 */ /* 0x000fe400030f0eff */
[-C--:B------:R-:W-:Y:S02]  /*2b60*/  LEA R4, P5, R16, R21.reuse, 0x1 ;  /* 0x0000001510047211 */ /* 0x080fe400078a08ff */
[----:B------:R-:W-:Y:S02]  /*2b70*/  PRMT R27, R27, 0x7632, R27 ;  /* 0x000076321b1b7816 */ /* 0x000fe4000000001b */
[----:B0-----:R-:W-:Y:S02]  /*2b80*/  LEA R2, P6, R20, R21, 0x1 ;  /* 0x0000001514027211 */ /* 0x001fe400078c08ff */
[-C--:B------:R-:W-:Y:S01]  /*2b90*/  LEA.HI.X.SX32 R5, R16, R23.reuse, 0x1, P5 ;  /* 0x0000001710057211 */ /* 0x080fe200028f0eff */
[----:B-1----:R-:W-:Y:S01]  /*2ba0*/  IMAD R11, R25, 0x4, R0 ;  /* 0x00000004190b7824 */ /* 0x002fe200078e0200 */
[----:B------:R-:W-:-:S02]  /*2bb0*/  LEA.HI.X.SX32 R3, R20, R23, 0x1, P6 ;  /* 0x0000001714037211 */ /* 0x000fc400030f0eff */
[C---:B------:R-:W-:Y:S01]  /*2bc0*/  LEA R8, P6, R0.reuse, R21, 0x1 ;  /* 0x0000001500087211 */ /* 0x040fe200078c08ff */
[----:B------:R0:W-:Y:S01]  /*2bd0*/  @P4 STG.E.U16 desc[UR8][R4.64], R33 ;  /* 0x0000002104004986 */ /* 0x0001e2000c101508 */
[----:B------:R-:W-:Y:S02]  /*2be0*/  PRMT R35, R35, 0x7632, R35 ;  /* 0x0000763223237816 */ /* 0x000fe40000000023 */
[----:B------:R-:W-:Y:S01]  /*2bf0*/  LEA.HI.X.SX32 R9, R0, R23, 0x1, P6 ;  /* 0x0000001700097211 */ /* 0x000fe200030f0eff */
[C---:B------:R-:W-:Y:S01]  /*2c00*/  IMAD R0, R25.reuse, 0x4, R11 ;  /* 0x0000000419007824 */ /* 0x040fe200078e020b */
[----:B------:R1:W-:Y:S01]  /*2c10*/  @P3 STG.E.U16 desc[UR8][R6.64], R41 ;  /* 0x0000002906003986 */ /* 0x0003e2000c101508 */
[----:B------:R-:W-:Y:S02]  /*2c20*/  ISETP.LT.AND P5, PT, R56, UR11, !P0 ;  /* 0x0000000b38007c0c */ /* 0x000fe4000c7a1270 */
[----:B------:R-:W-:Y:S01]  /*2c30*/  IMAD R12, R25, 0x4, R0 ;  /* 0x00000004190c7824 */ /* 0x000fe200078e0200 */
[----:B------:R2:W-:Y:S01]  /*2c40*/  @P1 STG.E.U16 desc[UR8][R2.64], R27 ;  /* 0x0000001b02001986 */ /* 0x0005e2000c101508 */
[----:B------:R-:W-:-:S02]  /*2c50*/  ISETP.LT.AND P4, PT, R57, UR11, !P0 ;  /* 0x0000000b39007c0c */ /* 0x000fc4000c781270 */
[-C--:B0-----:R-:W-:Y:S01]  /*2c60*/  LEA R4, P1, R11, R21.reuse, 0x1 ;  /* 0x000000150b047211 */ /* 0x081fe200078208ff */
[C---:B------:R-:W-:Y:S01]  /*2c70*/  IMAD R13, R25.reuse, 0x4, R12 ;  /* 0x00000004190d7824 */ /* 0x040fe200078e020c */
[----:B------:R0:W-:Y:S01]  /*2c80*/  @P2 STG.E.U16 desc[UR8][R8.64], R35 ;  /* 0x0000002308002986 */ /* 0x0001e2000c101508 */
[----:B------:R-:W-:Y:S02]  /*2c90*/  ISETP.LT.AND P3, PT, R58, UR11, !P0 ;  /* 0x0000000b3a007c0c */ /* 0x000fe4000c761270 */
[C---:B-1----:R-:W-:Y:S01]  /*2ca0*/  LEA R6, P2, R0.reuse, R21, 0x1 ;  /* 0x0000001500067211 */ /* 0x042fe200078408ff */
[----:B------:R-:W-:Y:S01]  /*2cb0*/  IMAD R14, R25, 0x4, R13 ;  /* 0x00000004190e7824 */ /* 0x000fe200078e020d */
[----:B------:R-:W-:Y:S02]  /*2cc0*/  LEA.HI.X.SX32 R5, R11, R23, 0x1, P1 ;  /* 0x000000170b057211 */ /* 0x000fe400008f0eff */
[----:B--2---:R-:W-:Y:S02]  /*2cd0*/  LEA R2, P1, R13, R21, 0x1 ;  /* 0x000000150d027211 */ /* 0x004fe400078208ff */
[----:B------:R-:W-:Y:S01]  /*2ce0*/  LEA.HI.X.SX32 R7, R0, R23, 0x1, P2 ;  /* 0x0000001700077211 */ /* 0x000fe200010f0eff */
[----:B------:R-:W-:Y:S01]  /*2cf0*/  IMAD R0, R25, 0x4, R14 ;  /* 0x0000000419007824 */ /* 0x000fe200078e020e */
[----:B------:R-:W-:-:S02]  /*2d00*/  LEA R10, P6, R12, R21, 0x1 ;  /* 0x000000150c0a7211 */ /* 0x000fc400078c08ff */
[----:B------:R-:W-:Y:S02]  /*2d10*/  ISETP.LT.AND P2, PT, R59, UR11, !P0 ;  /* 0x0000000b3b007c0c */ /* 0x000fe4000c741270 */
[-C--:B------:R-:W-:Y:S02]  /*2d20*/  LEA.HI.X.SX32 R3, R13, R23.reuse, 0x1, P1 ;  /* 0x000000170d037211 */ /* 0x080fe400008f0eff */
[----:B------:R-:W-:Y:S02]  /*2d30*/  ISETP.LT.AND P1, PT, R82, UR11, !P0 ;  /* 0x0000000b52007c0c */ /* 0x000fe4000c721270 */
[----:B------:R-:W-:Y:S02]  /*2d40*/  PRMT R29, R29, 0x7632, R29 ;  /* 0x000076321d1d7816 */ /* 0x000fe4000000001d */
[----:B------:R-:W-:Y:S02]  /*2d50*/  ISETP.LT.AND P0, PT, R83, UR11, !P0 ;  /* 0x0000000b53007c0c */ /* 0x000fe4000c701270 */
[----:B------:R-:W-:Y:S01]  /*2d60*/  LEA.HI.X.SX32 R11, R12, R23, 0x1, P6 ;  /* 0x000000170c0b7211 */ /* 0x000fe200030f0eff */
[----:B------:R1:W-:Y:S01]  /*2d70*/  @P5 STG.E.U16 desc[UR8][R4.64], R29 ;  /* 0x0000001d04005986 */ /* 0x0003e2000c101508 */
[----:B------:R-:W-:-:S02]  /*2d80*/  LEA R12, P6, R14, R21, 0x1 ;  /* 0x000000150e0c7211 */ /* 0x000fc400078c08ff */
[----:B------:R-:W-:Y:S02]  /*2d90*/  PRMT R37, R37, 0x7632, R37 ;  /* 0x0000763225257816 */ /* 0x000fe40000000025 */
[----:B------:R-:W-:Y:S02]  /*2da0*/  PRMT R39, R39, 0x7632, R39 ;  /* 0x0000763227277816 */ /* 0x000fe40000000027 */
[----:B------:R-:W-:Y:S01]  /*2db0*/  LEA.HI.X.SX32 R13, R14, R23, 0x1, P6 ;  /* 0x000000170e0d7211 */ /* 0x000fe200030f0eff */
[----:B------:R2:W-:Y:S01]  /*2dc0*/  @P4 STG.E.U16 desc[UR8][R6.64], R37 ;  /* 0x0000002506004986 */ /* 0x0005e2000c101508 */
[----:B------:R-:W-:Y:S02]  /*2dd0*/  PRMT R33, R33, 0x7632, R33 ;  /* 0x0000763221217816 */ /* 0x000fe40000000021 */
[----:B0-----:R-:W-:Y:S02]  /*2de0*/  LEA R8, P6, R0, R21, 0x1 ;  /* 0x0000001500087211 */ /* 0x001fe400078c08ff */
[----:B-1----:R-:W-:-:S02]  /*2df0*/  PRMT R5, R31, 0x7632, R5 ;  /* 0x000076321f057816 */ /* 0x002fc40000000005 */
[----:B------:R-:W-:-:S03]  /*2e00*/  LEA.HI.X.SX32 R9, R0, R23, 0x1, P6 ;  /* 0x0000001700097211 */ /* 0x000fc600030f0eff */
[----:B------:R2:W-:Y:S04]  /*2e10*/  @P3 STG.E.U16 desc[UR8][R10.64], R5 ;  /* 0x000000050a003986 */ /* 0x0005e8000c101508 */
[----:B------:R2:W-:Y:S04]  /*2e20*/  @P2 STG.E.U16 desc[UR8][R2.64], R39 ;  /* 0x0000002702002986 */ /* 0x0005e8000c101508 */
[----:B------:R2:W-:Y:S01]  /*2e30*/  @P1 STG.E.U16 desc[UR8][R12.64], R33 ;  /* 0x000000210c001986 */ /* 0x0005e2000c101508 */
[----:B------:R-:W-:Y:S05]  /*2e40*/  @!P0 EXIT ;  /* 0x000000000000894d */ /* 0x000fea0003800000 */
[----:B------:R-:W-:-:S05]  /*2e50*/  PRMT R4, R41, 0x7632, R4 ;  /* 0x0000763229047816 */ /* 0x000fca0000000004 */
[----:B------:R-:W-:Y:S01]  /*2e60*/  STG.E.U16 desc[UR8][R8.64], R4 ;  /* 0x0000000408007986 */ /* 0x000fe2000c101508 */
[----:B------:R-:W-:Y:S05]  /*2e70*/  EXIT ;  /* 0x000000000000794d */ /* 0x000fea0003800000 */
.L_x_3:
[----:B------:R-:W-:-:S00]  /*2e80*/  BRA `(.L_x_3) ;  /* 0xfffffffc00fc7947 */ /* 0x000fc0000383ffff */
[----:B------:R-:W-:-:S00]  /*2e90*/  NOP ;  /* 0x0000000000007918 */ /* 0x000fc00000000000 */
        /* <DEDUP_REMOVED lines=14> */
.L_x_4:


//--------------------- .nv.shared.matmul_kernel  --------------------------
	.section	.nv.shared.matmul_kernel,"aw",@nobits
	.sectionflags	@""
	.align	16
	.zero		1024


//--------------------- .nv.shared.reserved.0     --------------------------
	.section	.nv.shared.reserved.0,"aw",@nobits
	.weak		__nv_reservedSMEM_offset_0_alias
	.size		__nv_reservedSMEM_offset_0_alias, 0, 0
	.other		__nv_reservedSMEM_offset_0_alias,@"STO_CUDA_RESERVED_SHARED STV_DEFAULT"
__nv_reservedSMEM_offset_0_alias:
	.zero		0


//--------------------- .nv.constant0.matmul_kernel --------------------------
	.section	.nv.constant0.matmul_kernel,"a",@progbits
	.sectionflags	@""
	.align	4
.nv.constant0.matmul_kernel:
	.zero		608


//--------------------- SYMBOLS --------------------------

	.type		.nv.reservedSmem.offset0,@object
	.size		.nv.reservedSmem.offset0,0x4
